//
// Generated by NVIDIA NVVM Compiler
//
// Compiler Build ID: CL-36424714
// Cuda compilation tools, release 13.0, V13.0.88
// Based on NVVM 20.0.0
//

.version 9.0
.target sm_100
.address_size 64

	// .globl	dec_osc_batch_f32
// _ZZ17dec_osc_batch_f32E8s_prices has been demoted

.visible .entry dec_osc_batch_f32(
	.param .u64 .ptr .align 1 dec_osc_batch_f32_param_0,
	.param .u64 .ptr .align 1 dec_osc_batch_f32_param_1,
	.param .u64 .ptr .align 1 dec_osc_batch_f32_param_2,
	.param .u32 dec_osc_batch_f32_param_3,
	.param .u32 dec_osc_batch_f32_param_4,
	.param .u32 dec_osc_batch_f32_param_5,
	.param .u64 .ptr .align 1 dec_osc_batch_f32_param_6
)
{
	.reg .pred 	%p<48>;
	.reg .b32 	%r<110>;
	.reg .b32 	%f<290>;
	.reg .b64 	%rd<34>;
	// demoted variable
	.shared .align 4 .b8 _ZZ17dec_osc_batch_f32E8s_prices[8192];
	ld.param.u64 	%rd4, [dec_osc_batch_f32_param_0];
	ld.param.u64 	%rd5, [dec_osc_batch_f32_param_1];
	ld.param.u64 	%rd6, [dec_osc_batch_f32_param_2];
	ld.param.u32 	%r41, [dec_osc_batch_f32_param_4];
	ld.param.u64 	%rd7, [dec_osc_batch_f32_param_6];
	cvta.to.global.u64 	%rd1, %rd7;
	cvta.to.global.u64 	%rd2, %rd4;
	mov.u32 	%r1, %ntid.x;
	add.s32 	%r43, %r1, %r41;
	add.s32 	%r44, %r43, -1;
	div.u32 	%r45, %r44, %r1;
	mov.u32 	%r2, %ctaid.x;
	setp.ge.u32 	%p2, %r2, %r45;
	mov.f32 	%f251, 0f00000000;
	mov.f32 	%f252, 0f00000000;
	mov.f32 	%f253, 0f00000000;
	mov.f32 	%f254, 0f00000000;
	mov.f32 	%f255, 0f00000000;
	mov.f32 	%f256, 0f00000000;
	mov.f32 	%f257, 0f00000000;
	mov.f32 	%f286, 0f00000000;
	mov.f32 	%f287, 0f00000000;
	@%p2 bra 	$L__BB0_30;
	mov.u32 	%r3, %tid.x;
	mad.lo.s32 	%r4, %r2, %r1, %r3;
	setp.ge.s32 	%p4, %r4, %r41;
	mov.pred 	%p47, 0;
	mov.b32 	%r102, 0;
	@%p4 bra 	$L__BB0_16;
	ld.param.u32 	%r93, [dec_osc_batch_f32_param_5];
	ld.param.u32 	%r88, [dec_osc_batch_f32_param_3];
	cvta.to.global.u64 	%rd8, %rd5;
	mul.wide.s32 	%rd9, %r4, 4;
	add.s64 	%rd10, %rd8, %rd9;
	ld.global.nc.u32 	%r5, [%rd10];
	cvta.to.global.u64 	%rd11, %rd6;
	add.s64 	%rd12, %rd11, %rd9;
	ld.global.nc.f32 	%f1, [%rd12];
	mul.lo.s32 	%r102, %r88, %r4;
	add.s32 	%r47, %r93, 2;
	min.s32 	%r7, %r47, %r88;
	setp.lt.s32 	%p5, %r7, 1;
	@%p5 bra 	$L__BB0_14;
	and.b32  	%r8, %r7, 7;
	setp.lt.u32 	%p6, %r7, 8;
	mov.b32 	%r100, 0;
	@%p6 bra 	$L__BB0_6;
	and.b32  	%r100, %r7, 2147483640;
	mov.b32 	%r98, 0;
$L__BB0_5:
	.pragma "nounroll";
	add.s32 	%r50, %r98, %r102;
	mul.wide.s32 	%rd13, %r50, 4;
	add.s64 	%rd14, %rd1, %rd13;
	mov.b32 	%r51, 2147483647;
	st.global.u32 	[%rd14], %r51;
	st.global.u32 	[%rd14+4], %r51;
	st.global.u32 	[%rd14+8], %r51;
	st.global.u32 	[%rd14+12], %r51;
	st.global.u32 	[%rd14+16], %r51;
	st.global.u32 	[%rd14+20], %r51;
	st.global.u32 	[%rd14+24], %r51;
	st.global.u32 	[%rd14+28], %r51;
	add.s32 	%r98, %r98, 8;
	setp.ne.s32 	%p7, %r98, %r100;
	@%p7 bra 	$L__BB0_5;
$L__BB0_6:
	setp.eq.s32 	%p8, %r8, 0;
	@%p8 bra 	$L__BB0_14;
	and.b32  	%r13, %r7, 3;
	setp.lt.u32 	%p9, %r8, 4;
	@%p9 bra 	$L__BB0_9;
	add.s32 	%r52, %r100, %r102;
	mul.wide.s32 	%rd15, %r52, 4;
	add.s64 	%rd16, %rd1, %rd15;
	mov.b32 	%r53, 2147483647;
	st.global.u32 	[%rd16], %r53;
	st.global.u32 	[%rd16+4], %r53;
	st.global.u32 	[%rd16+8], %r53;
	st.global.u32 	[%rd16+12], %r53;
	add.s32 	%r100, %r100, 4;
$L__BB0_9:
	setp.eq.s32 	%p10, %r13, 0;
	@%p10 bra 	$L__BB0_14;
	setp.eq.s32 	%p11, %r13, 1;
	@%p11 bra 	$L__BB0_12;
	add.s32 	%r54, %r100, %r102;
	mul.wide.s32 	%rd17, %r54, 4;
	add.s64 	%rd18, %rd1, %rd17;
	mov.b32 	%r55, 2147483647;
	st.global.u32 	[%rd18], %r55;
	st.global.u32 	[%rd18+4], %r55;
	add.s32 	%r100, %r100, 2;
$L__BB0_12:
	and.b32  	%r56, %r7, 1;
	setp.eq.b32 	%p12, %r56, 1;
	not.pred 	%p13, %p12;
	@%p13 bra 	$L__BB0_14;
	add.s32 	%r57, %r100, %r102;
	mul.wide.s32 	%rd19, %r57, 4;
	add.s64 	%rd20, %rd1, %rd19;
	mov.b32 	%r58, 2147483647;
	st.global.u32 	[%rd20], %r58;
$L__BB0_14:
	ld.param.u32 	%r94, [dec_osc_batch_f32_param_5];
	ld.param.u32 	%r89, [dec_osc_batch_f32_param_3];
	setp.lt.s32 	%p15, %r5, 2;
	setp.gt.s32 	%p16, %r5, %r89;
	setp.lt.s32 	%p17, %r94, 0;
	or.pred  	%p18, %p15, %p17;
	or.pred  	%p19, %p18, %p16;
	setp.le.s32 	%p20, %r89, %r94;
	or.pred  	%p21, %p20, %p19;
	sub.s32 	%r59, %r89, %r94;
	setp.lt.s32 	%p22, %r59, 2;
	or.pred  	%p23, %p21, %p22;
	@%p23 bra 	$L__BB0_16;
	ld.param.u32 	%r95, [dec_osc_batch_f32_param_5];
	cvt.rn.f32.u32 	%f72, %r5;
	mul.f32 	%f73, %f72, 0f3F000000;
	max.f32 	%f74, %f72, 0f3F800000;
	mov.f32 	%f75, 0f3FB504F3;
	div.rn.f32 	%f76, %f75, %f74;
	add.f32 	%f77, %f76, %f76;
	cvt.rni.f32.f32 	%f78, %f77;
	cvt.rzi.s32.f32 	%r60, %f78;
	fma.rn.f32 	%f79, %f78, 0fBF000000, %f76;
	mul.rn.f32 	%f80, %f79, %f79;
	fma.rn.f32 	%f81, %f80, 0fBF17ACC9, 0f40233590;
	fma.rn.f32 	%f82, %f80, 0f3E684E12, 0fBFAAD2E0;
	fma.rn.f32 	%f83, %f81, %f80, 0fC0A55DF6;
	fma.rn.f32 	%f84, %f82, %f80, 0f4081E0CF;
	fma.rn.f32 	%f85, %f80, %f79, 0f00000000;
	fma.rn.f32 	%f86, %f84, %f80, 0fC09DE9E6;
	fma.rn.f32 	%f87, %f83, %f85, 0f00000000;
	fma.rn.f32 	%f88, %f86, %f80, 0f3F800000;
	fma.rn.f32 	%f89, %f79, 0f40490FDB, %f87;
	and.b32  	%r61, %r60, 1;
	setp.eq.b32 	%p25, %r61, 1;
	selp.f32 	%f90, %f88, %f89, %p25;
	selp.f32 	%f91, %f89, %f88, %p25;
	and.b32  	%r62, %r60, 2;
	setp.eq.s32 	%p26, %r62, 0;
	neg.f32 	%f92, %f90;
	selp.f32 	%f93, %f90, %f92, %p26;
	add.s32 	%r63, %r60, 1;
	and.b32  	%r64, %r63, 2;
	setp.eq.s32 	%p27, %r64, 0;
	mov.f32 	%f94, 0f00000000;
	sub.f32 	%f95, %f94, %f91;
	selp.f32 	%f96, %f91, %f95, %p27;
	cvt.rzi.f32.f32 	%f97, %f76;
	setp.eq.f32 	%p28, %f76, %f97;
	mul.rn.f32 	%f98, %f76, %f94;
	selp.f32 	%f99, %f98, %f93, %p28;
	abs.f32 	%f100, %f76;
	setp.gt.f32 	%p29, %f100, 0f4B800000;
	mov.f32 	%f101, 0f3F800000;
	add.rn.f32 	%f102, %f99, %f101;
	selp.f32 	%f103, %f102, %f96, %p29;
	add.f32 	%f104, %f99, 0fBF800000;
	div.rn.f32 	%f105, %f104, %f103;
	add.f32 	%f106, %f105, 0f3F800000;
	fma.rn.f32 	%f107, %f106, 0fBF000000, 0f3F800000;
	mul.f32 	%f257, %f107, %f107;
	sub.f32 	%f108, %f101, %f106;
	add.f32 	%f256, %f108, %f108;
	mul.f32 	%f255, %f108, %f108;
	max.f32 	%f109, %f73, 0f3F800000;
	div.rn.f32 	%f110, %f75, %f109;
	add.f32 	%f111, %f110, %f110;
	cvt.rni.f32.f32 	%f112, %f111;
	cvt.rzi.s32.f32 	%r65, %f112;
	fma.rn.f32 	%f113, %f112, 0fBF000000, %f110;
	mul.rn.f32 	%f114, %f113, %f113;
	fma.rn.f32 	%f115, %f114, 0fBF17ACC9, 0f40233590;
	fma.rn.f32 	%f116, %f114, 0f3E684E12, 0fBFAAD2E0;
	fma.rn.f32 	%f117, %f115, %f114, 0fC0A55DF6;
	fma.rn.f32 	%f118, %f116, %f114, 0f4081E0CF;
	fma.rn.f32 	%f119, %f114, %f113, 0f00000000;
	fma.rn.f32 	%f120, %f118, %f114, 0fC09DE9E6;
	fma.rn.f32 	%f121, %f117, %f119, 0f00000000;
	fma.rn.f32 	%f122, %f120, %f114, 0f3F800000;
	fma.rn.f32 	%f123, %f113, 0f40490FDB, %f121;
	and.b32  	%r66, %r65, 1;
	setp.eq.b32 	%p30, %r66, 1;
	selp.f32 	%f124, %f122, %f123, %p30;
	selp.f32 	%f125, %f123, %f122, %p30;
	and.b32  	%r67, %r65, 2;
	setp.eq.s32 	%p31, %r67, 0;
	neg.f32 	%f126, %f124;
	selp.f32 	%f127, %f124, %f126, %p31;
	add.s32 	%r68, %r65, 1;
	and.b32  	%r69, %r68, 2;
	setp.eq.s32 	%p32, %r69, 0;
	sub.f32 	%f128, %f94, %f125;
	selp.f32 	%f129, %f125, %f128, %p32;
	cvt.rzi.f32.f32 	%f130, %f110;
	setp.eq.f32 	%p33, %f110, %f130;
	mul.rn.f32 	%f131, %f110, %f94;
	selp.f32 	%f132, %f131, %f127, %p33;
	abs.f32 	%f133, %f110;
	setp.gt.f32 	%p34, %f133, 0f4B800000;
	add.rn.f32 	%f134, %f132, %f101;
	selp.f32 	%f135, %f134, %f129, %p34;
	add.f32 	%f136, %f132, 0fBF800000;
	div.rn.f32 	%f137, %f136, %f135;
	add.f32 	%f138, %f137, 0f3F800000;
	fma.rn.f32 	%f139, %f138, 0fBF000000, 0f3F800000;
	mul.f32 	%f254, %f139, %f139;
	sub.f32 	%f140, %f101, %f138;
	add.f32 	%f253, %f140, %f140;
	mul.f32 	%f252, %f140, %f140;
	mul.f32 	%f251, %f1, 0f42C80000;
	mul.wide.u32 	%rd21, %r95, 4;
	add.s64 	%rd22, %rd2, %rd21;
	ld.global.nc.f32 	%f286, [%rd22];
	ld.global.nc.f32 	%f287, [%rd22+4];
	mov.pred 	%p47, -1;
$L__BB0_16:
	ld.param.u32 	%r96, [dec_osc_batch_f32_param_5];
	ld.param.u32 	%r90, [dec_osc_batch_f32_param_3];
	add.s32 	%r104, %r96, 2;
	setp.ge.s32 	%p35, %r104, %r90;
	@%p35 bra 	$L__BB0_30;
	neg.f32 	%f20, %f255;
	neg.f32 	%f21, %f252;
	mov.f32 	%f289, 0f00000000;
	mov.b32 	%r103, 0;
	not.pred 	%p39, %p47;
	mov.f32 	%f288, %f289;
	mov.f32 	%f285, %f287;
	mov.f32 	%f284, %f286;
$L__BB0_18:
	mov.u32 	%r21, %r104;
	ld.param.u32 	%r97, [dec_osc_batch_f32_param_5];
	ld.param.u32 	%r91, [dec_osc_batch_f32_param_3];
	shl.b32 	%r71, %r103, 11;
	add.s32 	%r72, %r71, %r97;
	add.s32 	%r73, %r72, 2050;
	min.s32 	%r74, %r91, %r73;
	sub.s32 	%r75, %r74, %r72;
	add.s32 	%r22, %r75, -2;
	add.s32 	%r104, %r21, 2048;
	min.s32 	%r76, %r91, %r104;
	sub.s32 	%r24, %r76, %r21;
	setp.ge.s32 	%p36, %r3, %r24;
	@%p36 bra 	$L__BB0_21;
	mov.u32 	%r105, %r3;
$L__BB0_20:
	ld.param.u64 	%rd31, [dec_osc_batch_f32_param_0];
	add.s32 	%r77, %r105, %r21;
	cvta.to.global.u64 	%rd23, %rd31;
	mul.wide.s32 	%rd24, %r77, 4;
	add.s64 	%rd25, %rd23, %rd24;
	ld.global.nc.f32 	%f142, [%rd25];
	shl.b32 	%r78, %r105, 2;
	mov.u32 	%r79, _ZZ17dec_osc_batch_f32E8s_prices;
	add.s32 	%r80, %r79, %r78;
	st.shared.f32 	[%r80], %f142;
	add.s32 	%r105, %r105, %r1;
	setp.lt.s32 	%p37, %r105, %r24;
	@%p37 bra 	$L__BB0_20;
$L__BB0_21:
	bar.sync 	0;
	setp.lt.s32 	%p38, %r24, 1;
	or.pred  	%p40, %p39, %p38;
	@%p40 bra 	$L__BB0_29;
	add.s32 	%r27, %r21, %r102;
	and.b32  	%r28, %r22, 3;
	add.s32 	%r82, %r22, -1;
	setp.lt.u32 	%p41, %r82, 3;
	mov.b32 	%r109, 0;
	mov.f32 	%f277, %f289;
	mov.f32 	%f276, %f287;
	mov.f32 	%f275, %f285;
	@%p41 bra 	$L__BB0_25;
	and.b32  	%r109, %r22, -4;
	mov.u32 	%r84, _ZZ17dec_osc_batch_f32E8s_prices;
	add.s32 	%r107, %r84, 8;
	neg.s32 	%r108, %r109;
	mov.u32 	%r106, %r27;
	mov.f32 	%f277, %f289;
	mov.f32 	%f276, %f287;
	mov.f32 	%f275, %f285;
$L__BB0_24:
	ld.param.u64 	%rd32, [dec_osc_batch_f32_param_6];
	ld.shared.f32 	%f144, [%r107+-8];
	add.f32 	%f145, %f275, %f275;
	sub.f32 	%f146, %f144, %f145;
	add.f32 	%f147, %f284, %f146;
	mul.f32 	%f148, %f286, %f20;
	fma.rn.f32 	%f149, %f256, %f276, %f148;
	fma.rn.f32 	%f150, %f257, %f147, %f149;
	sub.f32 	%f151, %f144, %f150;
	sub.f32 	%f152, %f275, %f276;
	sub.f32 	%f153, %f284, %f286;
	add.f32 	%f154, %f152, %f152;
	sub.f32 	%f155, %f151, %f154;
	add.f32 	%f156, %f153, %f155;
	mul.f32 	%f157, %f288, %f21;
	fma.rn.f32 	%f158, %f253, %f277, %f157;
	fma.rn.f32 	%f159, %f254, %f156, %f158;
	div.rn.f32 	%f160, %f159, %f144;
	mul.f32 	%f161, %f251, %f160;
	cvta.to.global.u64 	%rd26, %rd32;
	mul.wide.s32 	%rd27, %r106, 4;
	add.s64 	%rd28, %rd26, %rd27;
	st.global.f32 	[%rd28], %f161;
	ld.shared.f32 	%f162, [%r107+-4];
	add.f32 	%f163, %f144, %f144;
	sub.f32 	%f164, %f162, %f163;
	add.f32 	%f165, %f275, %f164;
	mul.f32 	%f166, %f276, %f20;
	fma.rn.f32 	%f167, %f256, %f150, %f166;
	fma.rn.f32 	%f168, %f257, %f165, %f167;
	sub.f32 	%f169, %f162, %f168;
	add.f32 	%f170, %f151, %f151;
	sub.f32 	%f171, %f169, %f170;
	add.f32 	%f172, %f152, %f171;
	mul.f32 	%f173, %f277, %f21;
	fma.rn.f32 	%f174, %f253, %f159, %f173;
	fma.rn.f32 	%f175, %f254, %f172, %f174;
	div.rn.f32 	%f176, %f175, %f162;
	mul.f32 	%f177, %f251, %f176;
	st.global.f32 	[%rd28+4], %f177;
	ld.shared.f32 	%f284, [%r107];
	add.f32 	%f178, %f162, %f162;
	sub.f32 	%f179, %f284, %f178;
	add.f32 	%f180, %f144, %f179;
	mul.f32 	%f181, %f150, %f20;
	fma.rn.f32 	%f182, %f256, %f168, %f181;
	fma.rn.f32 	%f286, %f257, %f180, %f182;
	sub.f32 	%f183, %f284, %f286;
	add.f32 	%f184, %f169, %f169;
	sub.f32 	%f185, %f183, %f184;
	add.f32 	%f186, %f151, %f185;
	mul.f32 	%f187, %f159, %f21;
	fma.rn.f32 	%f188, %f253, %f175, %f187;
	fma.rn.f32 	%f288, %f254, %f186, %f188;
	div.rn.f32 	%f189, %f288, %f284;
	mul.f32 	%f190, %f251, %f189;
	st.global.f32 	[%rd28+8], %f190;
	ld.shared.f32 	%f275, [%r107+4];
	add.f32 	%f191, %f284, %f284;
	sub.f32 	%f192, %f275, %f191;
	add.f32 	%f193, %f162, %f192;
	mul.f32 	%f194, %f168, %f20;
	fma.rn.f32 	%f195, %f256, %f286, %f194;
	fma.rn.f32 	%f276, %f257, %f193, %f195;
	sub.f32 	%f196, %f275, %f276;
	add.f32 	%f197, %f183, %f183;
	sub.f32 	%f198, %f196, %f197;
	add.f32 	%f199, %f169, %f198;
	mul.f32 	%f200, %f175, %f21;
	fma.rn.f32 	%f201, %f253, %f288, %f200;
	fma.rn.f32 	%f277, %f254, %f199, %f201;
	div.rn.f32 	%f202, %f277, %f275;
	mul.f32 	%f203, %f251, %f202;
	st.global.f32 	[%rd28+12], %f203;
	add.s32 	%r108, %r108, 4;
	add.s32 	%r107, %r107, 16;
	add.s32 	%r106, %r106, 4;
	setp.ne.s32 	%p42, %r108, 0;
	@%p42 bra 	$L__BB0_24;
$L__BB0_25:
	setp.eq.s32 	%p43, %r28, 0;
	mov.f32 	%f285, %f275;
	mov.f32 	%f287, %f276;
	mov.f32 	%f289, %f277;
	@%p43 bra 	$L__BB0_29;
	ld.param.u64 	%rd33, [dec_osc_batch_f32_param_6];
	shl.b32 	%r85, %r109, 2;
	mov.u32 	%r86, _ZZ17dec_osc_batch_f32E8s_prices;
	add.s32 	%r38, %r86, %r85;
	ld.shared.f32 	%f52, [%r38];
	add.f32 	%f204, %f275, %f275;
	sub.f32 	%f205, %f52, %f204;
	add.f32 	%f206, %f284, %f205;
	mul.f32 	%f207, %f286, %f20;
	fma.rn.f32 	%f208, %f256, %f276, %f207;
	fma.rn.f32 	%f53, %f257, %f206, %f208;
	sub.f32 	%f54, %f52, %f53;
	sub.f32 	%f55, %f275, %f276;
	sub.f32 	%f209, %f284, %f286;
	add.f32 	%f210, %f55, %f55;
	sub.f32 	%f211, %f54, %f210;
	add.f32 	%f212, %f209, %f211;
	mul.f32 	%f213, %f288, %f21;
	fma.rn.f32 	%f214, %f253, %f277, %f213;
	fma.rn.f32 	%f56, %f254, %f212, %f214;
	div.rn.f32 	%f215, %f56, %f52;
	mul.f32 	%f216, %f251, %f215;
	add.s32 	%r87, %r27, %r109;
	cvta.to.global.u64 	%rd29, %rd33;
	mul.wide.s32 	%rd30, %r87, 4;
	add.s64 	%rd3, %rd29, %rd30;
	st.global.f32 	[%rd3], %f216;
	setp.eq.s32 	%p44, %r28, 1;
	mov.f32 	%f284, %f275;
	mov.f32 	%f285, %f52;
	mov.f32 	%f286, %f276;
	mov.f32 	%f287, %f53;
	mov.f32 	%f288, %f277;
	mov.f32 	%f289, %f56;
	@%p44 bra 	$L__BB0_29;
	ld.shared.f32 	%f285, [%r38+4];
	add.f32 	%f217, %f52, %f52;
	sub.f32 	%f218, %f285, %f217;
	add.f32 	%f219, %f275, %f218;
	mul.f32 	%f220, %f276, %f20;
	fma.rn.f32 	%f221, %f256, %f53, %f220;
	fma.rn.f32 	%f287, %f257, %f219, %f221;
	sub.f32 	%f59, %f285, %f287;
	add.f32 	%f222, %f54, %f54;
	sub.f32 	%f223, %f59, %f222;
	add.f32 	%f224, %f55, %f223;
	mul.f32 	%f225, %f277, %f21;
	fma.rn.f32 	%f226, %f253, %f56, %f225;
	fma.rn.f32 	%f289, %f254, %f224, %f226;
	div.rn.f32 	%f227, %f289, %f285;
	mul.f32 	%f228, %f251, %f227;
	st.global.f32 	[%rd3+4], %f228;
	setp.eq.s32 	%p45, %r28, 2;
	mov.f32 	%f284, %f52;
	mov.f32 	%f286, %f53;
	mov.f32 	%f288, %f56;
	@%p45 bra 	$L__BB0_29;
	ld.shared.f32 	%f61, [%r38+8];
	add.f32 	%f229, %f285, %f285;
	sub.f32 	%f230, %f61, %f229;
	add.f32 	%f231, %f52, %f230;
	mul.f32 	%f232, %f53, %f20;
	fma.rn.f32 	%f233, %f256, %f287, %f232;
	fma.rn.f32 	%f62, %f257, %f231, %f233;
	sub.f32 	%f234, %f61, %f62;
	add.f32 	%f235, %f59, %f59;
	sub.f32 	%f236, %f234, %f235;
	add.f32 	%f237, %f54, %f236;
	mul.f32 	%f238, %f56, %f21;
	fma.rn.f32 	%f239, %f253, %f289, %f238;
	fma.rn.f32 	%f63, %f254, %f237, %f239;
	div.rn.f32 	%f240, %f63, %f61;
	mul.f32 	%f241, %f251, %f240;
	st.global.f32 	[%rd3+8], %f241;
	mov.f32 	%f284, %f285;
	mov.f32 	%f285, %f61;
	mov.f32 	%f286, %f287;
	mov.f32 	%f287, %f62;
	mov.f32 	%f288, %f289;
	mov.f32 	%f289, %f63;
$L__BB0_29:
	ld.param.u32 	%r92, [dec_osc_batch_f32_param_3];
	bar.sync 	0;
	setp.lt.s32 	%p46, %r104, %r92;
	add.s32 	%r103, %r103, 1;
	@%p46 bra 	$L__BB0_18;
$L__BB0_30:
	ret;

}
	// .globl	dec_osc_many_series_one_param_time_major_f32
.visible .entry dec_osc_many_series_one_param_time_major_f32(
	.param .u64 .ptr .align 1 dec_osc_many_series_one_param_time_major_f32_param_0,
	.param .u64 .ptr .align 1 dec_osc_many_series_one_param_time_major_f32_param_1,
	.param .u32 dec_osc_many_series_one_param_time_major_f32_param_2,
	.param .u32 dec_osc_many_series_one_param_time_major_f32_param_3,
	.param .u32 dec_osc_many_series_one_param_time_major_f32_param_4,
	.param .f32 dec_osc_many_series_one_param_time_major_f32_param_5,
	.param .u64 .ptr .align 1 dec_osc_many_series_one_param_time_major_f32_param_6
)
{
	.reg .pred 	%p<43>;
	.reg .b32 	%r<123>;
	.reg .b32 	%f<204>;
	.reg .b64 	%rd<70>;

	ld.param.u64 	%rd5, [dec_osc_many_series_one_param_time_major_f32_param_0];
	ld.param.u64 	%rd4, [dec_osc_many_series_one_param_time_major_f32_param_1];
	ld.param.u32 	%r50, [dec_osc_many_series_one_param_time_major_f32_param_2];
	ld.param.u32 	%r51, [dec_osc_many_series_one_param_time_major_f32_param_3];
	ld.param.u32 	%r52, [dec_osc_many_series_one_param_time_major_f32_param_4];
	ld.param.f32 	%f39, [dec_osc_many_series_one_param_time_major_f32_param_5];
	ld.param.u64 	%rd6, [dec_osc_many_series_one_param_time_major_f32_param_6];
	cvta.to.global.u64 	%rd1, %rd5;
	cvta.to.global.u64 	%rd2, %rd6;
	mov.u32 	%r53, %ctaid.x;
	mov.u32 	%r54, %ntid.x;
	mov.u32 	%r55, %tid.x;
	mad.lo.s32 	%r1, %r53, %r54, %r55;
	setp.ge.s32 	%p1, %r1, %r50;
	@%p1 bra 	$L__BB1_33;
	cvta.to.global.u64 	%rd7, %rd4;
	mul.wide.s32 	%rd8, %r1, 4;
	add.s64 	%rd9, %rd7, %rd8;
	ld.global.nc.u32 	%r116, [%rd9];
	setp.gt.s32 	%p2, %r52, 1;
	setp.le.s32 	%p3, %r52, %r51;
	and.pred  	%p4, %p2, %p3;
	setp.gt.s32 	%p5, %r116, -1;
	setp.gt.s32 	%p6, %r51, %r116;
	and.pred  	%p7, %p5, %p6;
	and.pred  	%p8, %p4, %p7;
	sub.s32 	%r57, %r51, %r116;
	setp.gt.s32 	%p9, %r57, 1;
	and.pred  	%p10, %p8, %p9;
	@%p10 bra 	$L__BB1_14;
	setp.lt.s32 	%p11, %r51, 1;
	@%p11 bra 	$L__BB1_33;
	and.b32  	%r3, %r51, 7;
	setp.lt.u32 	%p12, %r51, 8;
	mov.b32 	%r121, 0;
	@%p12 bra 	$L__BB1_6;
	ld.param.u32 	%r91, [dec_osc_many_series_one_param_time_major_f32_param_2];
	and.b32  	%r121, %r51, 2147483640;
	neg.s32 	%r108, %r121;
	shl.b32 	%r6, %r91, 3;
	mov.u32 	%r107, %r1;
$L__BB1_5:
	.pragma "nounroll";
	ld.param.u32 	%r92, [dec_osc_many_series_one_param_time_major_f32_param_2];
	mul.wide.s32 	%rd10, %r107, 4;
	add.s64 	%rd11, %rd2, %rd10;
	mov.b32 	%r59, 2147483647;
	st.global.u32 	[%rd11], %r59;
	mul.wide.s32 	%rd12, %r92, 4;
	add.s64 	%rd13, %rd11, %rd12;
	st.global.u32 	[%rd13], %r59;
	add.s64 	%rd14, %rd13, %rd12;
	st.global.u32 	[%rd14], %r59;
	add.s64 	%rd15, %rd14, %rd12;
	st.global.u32 	[%rd15], %r59;
	add.s64 	%rd16, %rd15, %rd12;
	st.global.u32 	[%rd16], %r59;
	add.s64 	%rd17, %rd16, %rd12;
	st.global.u32 	[%rd17], %r59;
	add.s64 	%rd18, %rd17, %rd12;
	st.global.u32 	[%rd18], %r59;
	add.s64 	%rd19, %rd18, %rd12;
	st.global.u32 	[%rd19], %r59;
	add.s32 	%r108, %r108, 8;
	add.s32 	%r107, %r107, %r6;
	setp.eq.s32 	%p13, %r108, 0;
	@%p13 bra 	$L__BB1_6;
	bra.uni 	$L__BB1_5;
$L__BB1_6:
	setp.eq.s32 	%p14, %r3, 0;
	@%p14 bra 	$L__BB1_33;
	and.b32  	%r45, %r51, 3;
	setp.lt.u32 	%p15, %r3, 4;
	@%p15 bra 	$L__BB1_9;
	ld.param.u32 	%r93, [dec_osc_many_series_one_param_time_major_f32_param_2];
	mad.lo.s32 	%r60, %r121, %r93, %r1;
	mul.wide.s32 	%rd20, %r60, 4;
	add.s64 	%rd21, %rd2, %rd20;
	mov.b32 	%r61, 2147483647;
	st.global.u32 	[%rd21], %r61;
	mul.wide.s32 	%rd22, %r93, 4;
	add.s64 	%rd23, %rd21, %rd22;
	st.global.u32 	[%rd23], %r61;
	add.s64 	%rd24, %rd23, %rd22;
	st.global.u32 	[%rd24], %r61;
	add.s64 	%rd25, %rd24, %rd22;
	st.global.u32 	[%rd25], %r61;
	add.s32 	%r121, %r121, 4;
$L__BB1_9:
	setp.eq.s32 	%p16, %r45, 0;
	@%p16 bra 	$L__BB1_33;
	setp.eq.s32 	%p17, %r45, 1;
	@%p17 bra 	$L__BB1_12;
	ld.param.u32 	%r94, [dec_osc_many_series_one_param_time_major_f32_param_2];
	mad.lo.s32 	%r62, %r121, %r94, %r1;
	mul.wide.s32 	%rd26, %r62, 4;
	add.s64 	%rd27, %rd2, %rd26;
	mov.b32 	%r63, 2147483647;
	st.global.u32 	[%rd27], %r63;
	mul.wide.s32 	%rd28, %r94, 4;
	add.s64 	%rd29, %rd27, %rd28;
	st.global.u32 	[%rd29], %r63;
	add.s32 	%r121, %r121, 2;
$L__BB1_12:
	and.b32  	%r64, %r51, 1;
	setp.eq.b32 	%p18, %r64, 1;
	not.pred 	%p19, %p18;
	@%p19 bra 	$L__BB1_33;
	ld.param.u32 	%r95, [dec_osc_many_series_one_param_time_major_f32_param_2];
	mad.lo.s32 	%r65, %r121, %r95, %r1;
	mul.wide.s32 	%rd30, %r65, 4;
	add.s64 	%rd31, %rd2, %rd30;
	mov.b32 	%r66, 2147483647;
	st.global.u32 	[%rd31], %r66;
	bra.uni 	$L__BB1_33;
$L__BB1_14:
	add.s32 	%r117, %r116, 2;
	and.b32  	%r12, %r117, 7;
	setp.lt.u32 	%p20, %r116, 6;
	mov.b32 	%r112, 0;
	@%p20 bra 	$L__BB1_17;
	ld.param.u32 	%r96, [dec_osc_many_series_one_param_time_major_f32_param_2];
	and.b32  	%r112, %r117, 2147483640;
	neg.s32 	%r110, %r112;
	shl.b32 	%r15, %r96, 3;
	mov.u32 	%r109, %r1;
$L__BB1_16:
	.pragma "nounroll";
	ld.param.u32 	%r97, [dec_osc_many_series_one_param_time_major_f32_param_2];
	mul.wide.s32 	%rd32, %r109, 4;
	add.s64 	%rd33, %rd2, %rd32;
	mov.b32 	%r68, 2147483647;
	st.global.u32 	[%rd33], %r68;
	mul.wide.s32 	%rd34, %r97, 4;
	add.s64 	%rd35, %rd33, %rd34;
	st.global.u32 	[%rd35], %r68;
	add.s64 	%rd36, %rd35, %rd34;
	st.global.u32 	[%rd36], %r68;
	add.s64 	%rd37, %rd36, %rd34;
	st.global.u32 	[%rd37], %r68;
	add.s64 	%rd38, %rd37, %rd34;
	st.global.u32 	[%rd38], %r68;
	add.s64 	%rd39, %rd38, %rd34;
	st.global.u32 	[%rd39], %r68;
	add.s64 	%rd40, %rd39, %rd34;
	st.global.u32 	[%rd40], %r68;
	add.s64 	%rd41, %rd40, %rd34;
	st.global.u32 	[%rd41], %r68;
	add.s32 	%r110, %r110, 8;
	add.s32 	%r109, %r109, %r15;
	setp.ne.s32 	%p21, %r110, 0;
	@%p21 bra 	$L__BB1_16;
$L__BB1_17:
	setp.eq.s32 	%p22, %r12, 0;
	@%p22 bra 	$L__BB1_25;
	and.b32  	%r21, %r117, 3;
	setp.lt.u32 	%p23, %r12, 4;
	@%p23 bra 	$L__BB1_20;
	ld.param.u32 	%r98, [dec_osc_many_series_one_param_time_major_f32_param_2];
	mad.lo.s32 	%r69, %r112, %r98, %r1;
	mul.wide.s32 	%rd42, %r69, 4;
	add.s64 	%rd43, %rd2, %rd42;
	mov.b32 	%r70, 2147483647;
	st.global.u32 	[%rd43], %r70;
	mul.wide.s32 	%rd44, %r98, 4;
	add.s64 	%rd45, %rd43, %rd44;
	st.global.u32 	[%rd45], %r70;
	add.s64 	%rd46, %rd45, %rd44;
	st.global.u32 	[%rd46], %r70;
	add.s64 	%rd47, %rd46, %rd44;
	st.global.u32 	[%rd47], %r70;
	add.s32 	%r112, %r112, 4;
$L__BB1_20:
	setp.eq.s32 	%p24, %r21, 0;
	@%p24 bra 	$L__BB1_25;
	setp.eq.s32 	%p25, %r21, 1;
	@%p25 bra 	$L__BB1_23;
	ld.param.u32 	%r99, [dec_osc_many_series_one_param_time_major_f32_param_2];
	mad.lo.s32 	%r71, %r112, %r99, %r1;
	mul.wide.s32 	%rd48, %r71, 4;
	add.s64 	%rd49, %rd2, %rd48;
	mov.b32 	%r72, 2147483647;
	st.global.u32 	[%rd49], %r72;
	mul.wide.s32 	%rd50, %r99, 4;
	add.s64 	%rd51, %rd49, %rd50;
	st.global.u32 	[%rd51], %r72;
	add.s32 	%r112, %r112, 2;
$L__BB1_23:
	and.b32  	%r73, %r116, 1;
	setp.eq.b32 	%p26, %r73, 1;
	not.pred 	%p27, %p26;
	@%p27 bra 	$L__BB1_25;
	ld.param.u32 	%r100, [dec_osc_many_series_one_param_time_major_f32_param_2];
	mad.lo.s32 	%r74, %r112, %r100, %r1;
	mul.wide.s32 	%rd52, %r74, 4;
	add.s64 	%rd53, %rd2, %rd52;
	mov.b32 	%r75, 2147483647;
	st.global.u32 	[%rd53], %r75;
$L__BB1_25:
	ld.param.u32 	%r101, [dec_osc_many_series_one_param_time_major_f32_param_2];
	cvt.rn.f32.u32 	%f40, %r52;
	mul.f32 	%f41, %f40, 0f3F000000;
	max.f32 	%f42, %f40, 0f3F800000;
	mov.f32 	%f43, 0f3FB504F3;
	div.rn.f32 	%f44, %f43, %f42;
	add.f32 	%f45, %f44, %f44;
	cvt.rni.f32.f32 	%f46, %f45;
	cvt.rzi.s32.f32 	%r76, %f46;
	fma.rn.f32 	%f47, %f46, 0fBF000000, %f44;
	mul.rn.f32 	%f48, %f47, %f47;
	fma.rn.f32 	%f49, %f48, 0fBF17ACC9, 0f40233590;
	fma.rn.f32 	%f50, %f48, 0f3E684E12, 0fBFAAD2E0;
	fma.rn.f32 	%f51, %f49, %f48, 0fC0A55DF6;
	fma.rn.f32 	%f52, %f50, %f48, 0f4081E0CF;
	fma.rn.f32 	%f53, %f48, %f47, 0f00000000;
	fma.rn.f32 	%f54, %f52, %f48, 0fC09DE9E6;
	fma.rn.f32 	%f55, %f51, %f53, 0f00000000;
	fma.rn.f32 	%f56, %f54, %f48, 0f3F800000;
	fma.rn.f32 	%f57, %f47, 0f40490FDB, %f55;
	and.b32  	%r77, %r76, 1;
	setp.eq.b32 	%p28, %r77, 1;
	selp.f32 	%f58, %f56, %f57, %p28;
	selp.f32 	%f59, %f57, %f56, %p28;
	and.b32  	%r78, %r76, 2;
	setp.eq.s32 	%p29, %r78, 0;
	neg.f32 	%f60, %f58;
	selp.f32 	%f61, %f58, %f60, %p29;
	add.s32 	%r79, %r76, 1;
	and.b32  	%r80, %r79, 2;
	setp.eq.s32 	%p30, %r80, 0;
	mov.f32 	%f62, 0f00000000;
	sub.f32 	%f63, %f62, %f59;
	selp.f32 	%f64, %f59, %f63, %p30;
	cvt.rzi.f32.f32 	%f65, %f44;
	setp.eq.f32 	%p31, %f44, %f65;
	mul.rn.f32 	%f66, %f44, %f62;
	selp.f32 	%f67, %f66, %f61, %p31;
	abs.f32 	%f68, %f44;
	setp.gt.f32 	%p32, %f68, 0f4B800000;
	mov.f32 	%f69, 0f3F800000;
	add.rn.f32 	%f70, %f67, %f69;
	selp.f32 	%f71, %f70, %f64, %p32;
	add.f32 	%f72, %f67, 0fBF800000;
	div.rn.f32 	%f73, %f72, %f71;
	add.f32 	%f74, %f73, 0f3F800000;
	fma.rn.f32 	%f75, %f74, 0fBF000000, 0f3F800000;
	mul.f32 	%f1, %f75, %f75;
	sub.f32 	%f2, %f69, %f74;
	add.f32 	%f3, %f2, %f2;
	max.f32 	%f76, %f41, 0f3F800000;
	div.rn.f32 	%f77, %f43, %f76;
	add.f32 	%f78, %f77, %f77;
	cvt.rni.f32.f32 	%f79, %f78;
	cvt.rzi.s32.f32 	%r81, %f79;
	fma.rn.f32 	%f80, %f79, 0fBF000000, %f77;
	mul.rn.f32 	%f81, %f80, %f80;
	fma.rn.f32 	%f82, %f81, 0fBF17ACC9, 0f40233590;
	fma.rn.f32 	%f83, %f81, 0f3E684E12, 0fBFAAD2E0;
	fma.rn.f32 	%f84, %f82, %f81, 0fC0A55DF6;
	fma.rn.f32 	%f85, %f83, %f81, 0f4081E0CF;
	fma.rn.f32 	%f86, %f81, %f80, 0f00000000;
	fma.rn.f32 	%f87, %f85, %f81, 0fC09DE9E6;
	fma.rn.f32 	%f88, %f84, %f86, 0f00000000;
	fma.rn.f32 	%f89, %f87, %f81, 0f3F800000;
	fma.rn.f32 	%f90, %f80, 0f40490FDB, %f88;
	and.b32  	%r82, %r81, 1;
	setp.eq.b32 	%p33, %r82, 1;
	selp.f32 	%f91, %f89, %f90, %p33;
	selp.f32 	%f92, %f90, %f89, %p33;
	and.b32  	%r83, %r81, 2;
	setp.eq.s32 	%p34, %r83, 0;
	neg.f32 	%f93, %f91;
	selp.f32 	%f94, %f91, %f93, %p34;
	add.s32 	%r84, %r81, 1;
	and.b32  	%r85, %r84, 2;
	setp.eq.s32 	%p35, %r85, 0;
	sub.f32 	%f95, %f62, %f92;
	selp.f32 	%f96, %f92, %f95, %p35;
	cvt.rzi.f32.f32 	%f97, %f77;
	setp.eq.f32 	%p36, %f77, %f97;
	mul.rn.f32 	%f98, %f77, %f62;
	selp.f32 	%f99, %f98, %f94, %p36;
	abs.f32 	%f100, %f77;
	setp.gt.f32 	%p37, %f100, 0f4B800000;
	add.rn.f32 	%f101, %f99, %f69;
	selp.f32 	%f102, %f101, %f96, %p37;
	add.f32 	%f103, %f99, 0fBF800000;
	div.rn.f32 	%f104, %f103, %f102;
	add.f32 	%f105, %f104, 0f3F800000;
	fma.rn.f32 	%f106, %f105, 0fBF000000, 0f3F800000;
	mul.f32 	%f4, %f106, %f106;
	sub.f32 	%f5, %f69, %f105;
	add.f32 	%f6, %f5, %f5;
	mul.f32 	%f7, %f39, 0f42C80000;
	mul.wide.s32 	%rd3, %r101, 4;
	setp.ge.s32 	%p38, %r117, %r51;
	@%p38 bra 	$L__BB1_33;
	ld.param.u32 	%r102, [dec_osc_many_series_one_param_time_major_f32_param_2];
	mad.lo.s32 	%r86, %r116, %r102, %r1;
	mul.wide.s32 	%rd54, %r86, 4;
	add.s64 	%rd55, %rd1, %rd54;
	add.s64 	%rd56, %rd55, %rd3;
	ld.global.nc.f32 	%f188, [%rd56];
	ld.global.nc.f32 	%f189, [%rd55];
	neg.f32 	%f108, %f2;
	mul.f32 	%f10, %f2, %f108;
	neg.f32 	%f109, %f5;
	mul.f32 	%f11, %f5, %f109;
	xor.b32  	%r87, %r51, 2;
	sub.s32 	%r88, %r87, %r116;
	and.b32  	%r26, %r88, 3;
	setp.eq.s32 	%p39, %r26, 0;
	mov.f32 	%f192, 0f00000000;
	mov.f32 	%f199, %f192;
	mov.f32 	%f196, %f188;
	mov.f32 	%f203, %f189;
	@%p39 bra 	$L__BB1_30;
	ld.param.u32 	%r103, [dec_osc_many_series_one_param_time_major_f32_param_2];
	mad.lo.s32 	%r115, %r103, %r117, %r1;
	neg.s32 	%r114, %r26;
	mov.f32 	%f192, 0f00000000;
	mov.f32 	%f187, %f192;
	mov.f32 	%f196, %f188;
	mov.f32 	%f191, %f189;
$L__BB1_28:
	.pragma "nounroll";
	mov.f32 	%f203, %f196;
	mov.f32 	%f14, %f188;
	mov.f32 	%f199, %f192;
	ld.param.u32 	%r104, [dec_osc_many_series_one_param_time_major_f32_param_2];
	mul.wide.s32 	%rd57, %r115, 4;
	add.s64 	%rd58, %rd1, %rd57;
	ld.global.nc.f32 	%f196, [%rd58];
	add.f32 	%f111, %f203, %f203;
	sub.f32 	%f112, %f196, %f111;
	add.f32 	%f113, %f191, %f112;
	mul.f32 	%f114, %f10, %f189;
	fma.rn.f32 	%f115, %f3, %f14, %f114;
	fma.rn.f32 	%f188, %f1, %f113, %f115;
	sub.f32 	%f116, %f196, %f188;
	sub.f32 	%f117, %f203, %f14;
	sub.f32 	%f118, %f191, %f189;
	add.f32 	%f119, %f117, %f117;
	sub.f32 	%f120, %f116, %f119;
	add.f32 	%f121, %f118, %f120;
	mul.f32 	%f122, %f11, %f187;
	fma.rn.f32 	%f123, %f6, %f199, %f122;
	fma.rn.f32 	%f192, %f4, %f121, %f123;
	div.rn.f32 	%f124, %f192, %f196;
	mul.f32 	%f125, %f7, %f124;
	add.s64 	%rd59, %rd2, %rd57;
	st.global.f32 	[%rd59], %f125;
	add.s32 	%r116, %r116, 1;
	add.s32 	%r115, %r115, %r104;
	add.s32 	%r114, %r114, 1;
	setp.ne.s32 	%p40, %r114, 0;
	mov.f32 	%f187, %f199;
	mov.f32 	%f189, %f14;
	mov.f32 	%f191, %f203;
	@%p40 bra 	$L__BB1_28;
	add.s32 	%r117, %r116, 2;
	mov.f32 	%f189, %f14;
$L__BB1_30:
	add.s32 	%r90, %r57, -3;
	setp.lt.u32 	%p41, %r90, 3;
	@%p41 bra 	$L__BB1_33;
	ld.param.u32 	%r105, [dec_osc_many_series_one_param_time_major_f32_param_2];
	sub.s32 	%r119, %r117, %r51;
	mad.lo.s32 	%r118, %r117, %r105, %r1;
	shl.b32 	%r39, %r105, 2;
$L__BB1_32:
	ld.param.u32 	%r106, [dec_osc_many_series_one_param_time_major_f32_param_2];
	mul.wide.s32 	%rd60, %r118, 4;
	add.s64 	%rd61, %rd1, %rd60;
	ld.global.nc.f32 	%f126, [%rd61];
	add.f32 	%f127, %f196, %f196;
	sub.f32 	%f128, %f126, %f127;
	add.f32 	%f129, %f203, %f128;
	mul.f32 	%f130, %f10, %f189;
	fma.rn.f32 	%f131, %f3, %f188, %f130;
	fma.rn.f32 	%f132, %f1, %f129, %f131;
	sub.f32 	%f133, %f126, %f132;
	sub.f32 	%f134, %f196, %f188;
	sub.f32 	%f135, %f203, %f189;
	add.f32 	%f136, %f134, %f134;
	sub.f32 	%f137, %f133, %f136;
	add.f32 	%f138, %f135, %f137;
	mul.f32 	%f139, %f11, %f199;
	fma.rn.f32 	%f140, %f6, %f192, %f139;
	fma.rn.f32 	%f141, %f4, %f138, %f140;
	div.rn.f32 	%f142, %f141, %f126;
	mul.f32 	%f143, %f7, %f142;
	add.s64 	%rd62, %rd2, %rd60;
	st.global.f32 	[%rd62], %f143;
	mul.wide.s32 	%rd63, %r106, 4;
	add.s64 	%rd64, %rd61, %rd63;
	ld.global.nc.f32 	%f144, [%rd64];
	add.f32 	%f145, %f126, %f126;
	sub.f32 	%f146, %f144, %f145;
	add.f32 	%f147, %f196, %f146;
	mul.f32 	%f148, %f10, %f188;
	fma.rn.f32 	%f149, %f3, %f132, %f148;
	fma.rn.f32 	%f150, %f1, %f147, %f149;
	sub.f32 	%f151, %f144, %f150;
	add.f32 	%f152, %f133, %f133;
	sub.f32 	%f153, %f151, %f152;
	add.f32 	%f154, %f134, %f153;
	mul.f32 	%f155, %f11, %f192;
	fma.rn.f32 	%f156, %f6, %f141, %f155;
	fma.rn.f32 	%f157, %f4, %f154, %f156;
	div.rn.f32 	%f158, %f157, %f144;
	mul.f32 	%f159, %f7, %f158;
	add.s64 	%rd65, %rd62, %rd63;
	st.global.f32 	[%rd65], %f159;
	add.s64 	%rd66, %rd64, %rd63;
	ld.global.nc.f32 	%f203, [%rd66];
	add.f32 	%f160, %f144, %f144;
	sub.f32 	%f161, %f203, %f160;
	add.f32 	%f162, %f126, %f161;
	mul.f32 	%f163, %f10, %f132;
	fma.rn.f32 	%f164, %f3, %f150, %f163;
	fma.rn.f32 	%f189, %f1, %f162, %f164;
	sub.f32 	%f165, %f203, %f189;
	add.f32 	%f166, %f151, %f151;
	sub.f32 	%f167, %f165, %f166;
	add.f32 	%f168, %f133, %f167;
	mul.f32 	%f169, %f11, %f141;
	fma.rn.f32 	%f170, %f6, %f157, %f169;
	fma.rn.f32 	%f199, %f4, %f168, %f170;
	div.rn.f32 	%f171, %f199, %f203;
	mul.f32 	%f172, %f7, %f171;
	add.s64 	%rd67, %rd65, %rd63;
	st.global.f32 	[%rd67], %f172;
	add.s64 	%rd68, %rd66, %rd63;
	ld.global.nc.f32 	%f196, [%rd68];
	add.f32 	%f173, %f203, %f203;
	sub.f32 	%f174, %f196, %f173;
	add.f32 	%f175, %f144, %f174;
	mul.f32 	%f176, %f10, %f150;
	fma.rn.f32 	%f177, %f3, %f189, %f176;
	fma.rn.f32 	%f188, %f1, %f175, %f177;
	sub.f32 	%f178, %f196, %f188;
	add.f32 	%f179, %f165, %f165;
	sub.f32 	%f180, %f178, %f179;
	add.f32 	%f181, %f151, %f180;
	mul.f32 	%f182, %f11, %f157;
	fma.rn.f32 	%f183, %f6, %f199, %f182;
	fma.rn.f32 	%f192, %f4, %f181, %f183;
	div.rn.f32 	%f184, %f192, %f196;
	mul.f32 	%f185, %f7, %f184;
	add.s64 	%rd69, %rd67, %rd63;
	st.global.f32 	[%rd69], %f185;
	add.s32 	%r119, %r119, 4;
	add.s32 	%r118, %r118, %r39;
	setp.eq.s32 	%p42, %r119, 0;
	@%p42 bra 	$L__BB1_33;
	bra.uni 	$L__BB1_32;
$L__BB1_33:
	ret;

}


// ===== COMPILED SASS (sm_100) =====

	.target	sm_100

	.elftype	@"ET_EXEC"


//--------------------- .note.nv.tkinfo           --------------------------
	.section	.note.nv.tkinfo,"",@"SHT_NOTE"
	.sectionflags	@"SHF_NOTE_NV_TKINFO"
	.tkinfo
        /*0018*/ 	.word	0x00000002
        /*0030*/ 	.string	""
        /*0030*/ 	.string	"ptxas"
        /*0030*/ 	.string	"Cuda compilation tools, release 13.0, V13.0.88"
        /*0030*/ 	.string	"Build cuda_13.0.r13.0/compiler.36424714_0"
        /*0030*/ 	.string	"-arch sm_100 -m 64 "



//--------------------- .note.nv.cuinfo           --------------------------
	.section	.note.nv.cuinfo,"",@"SHT_NOTE"
	.sectionflags	@"SHF_NOTE_NV_CUINFO"
        /*0018*/ 	.short	0x0002
        /*001a*/ 	.short	0x0064
        /*001c*/ 	.short	0x0082
	.zero		2


//--------------------- .nv.info                  --------------------------
	.section	.nv.info,"",@"SHT_CUDA_INFO"
	.align	4


	//----- nvinfo : EIATTR_REGCOUNT
	.align		4
        /*0000*/ 	.byte	0x04, 0x2f
        /*0002*/ 	.short	(.L_1 - .L_0)
	.align		4
.L_0:
        /*0004*/ 	.word	index@(dec_osc_batch_f32)
        /*0008*/ 	.word	0x0000002e


	//----- nvinfo : EIATTR_FRAME_SIZE
	.align		4
.L_1:
        /*000c*/ 	.byte	0x04, 0x11
        /*000e*/ 	.short	(.L_3 - .L_2)
	.align		4
.L_2:
        /*0010*/ 	.word	index@($__internal_1_$__cuda_sm3x_div_rn_noftz_f32_slowpath)
        /*0014*/ 	.word	0x00000000


	//----- nvinfo : EIATTR_FRAME_SIZE
	.align		4
.L_3:
        /*0018*/ 	.byte	0x04, 0x11
        /*001a*/ 	.short	(.L_5 - .L_4)
	.align		4
.L_4:
        /*001c*/ 	.word	index@(dec_osc_batch_f32)
        /*0020*/ 	.word	0x00000000


	//----- nvinfo : EIATTR_REGCOUNT
	.align		4
.L_5:
        /*0024*/ 	.byte	0x04, 0x2f
        /*0026*/ 	.short	(.L_7 - .L_6)
	.align		4
.L_6:
        /*0028*/ 	.word	index@(dec_osc_many_series_one_param_time_major_f32)
        /*002c*/ 	.word	0x00000025


	//----- nvinfo : EIATTR_FRAME_SIZE
	.align		4
.L_7:
        /*0030*/ 	.byte	0x04, 0x11
        /*0032*/ 	.short	(.L_9 - .L_8)
	.align		4
.L_8:
        /*0034*/ 	.word	index@($__internal_0_$__cuda_sm3x_div_rn_noftz_f32_slowpath)
        /*0038*/ 	.word	0x00000000


	//----- nvinfo : EIATTR_FRAME_SIZE
	.align		4
.L_9:
        /*003c*/ 	.byte	0x04, 0x11
        /*003e*/ 	.short	(.L_11 - .L_10)
	.align		4
.L_10:
        /*0040*/ 	.word	index@(dec_osc_many_series_one_param_time_major_f32)
        /*0044*/ 	.word	0x00000000


	//----- nvinfo : EIATTR_MIN_STACK_SIZE
	.align		4
.L_11:
        /*0048*/ 	.byte	0x04, 0x12
        /*004a*/ 	.short	(.L_13 - .L_12)
	.align		4
.L_12:
        /*004c*/ 	.word	index@(dec_osc_many_series_one_param_time_major_f32)
        /*0050*/ 	.word	0x00000000


	//----- nvinfo : EIATTR_MIN_STACK_SIZE
	.align		4
.L_13:
        /*0054*/ 	.byte	0x04, 0x12
        /*0056*/ 	.short	(.L_15 - .L_14)
	.align		4
.L_14:
        /*0058*/ 	.word	index@(dec_osc_batch_f32)
        /*005c*/ 	.word	0x00000000
.L_15:


//--------------------- .nv.compat                --------------------------
	.section	.nv.compat,"",@"SHT_CUDA_COMPAT_INFO"
	.align	4
        /*0000*/ 	.byte	0x02, 0x09, 0x00, 0x00, 0x02, 0x02, 0x01, 0x00, 0x02, 0x05, 0x05, 0x00, 0x03, 0x07, 0x01, 0x01
        /*0010*/ 	.byte	0x02, 0x03, 0x00, 0x00, 0x02, 0x06, 0x01, 0x00, 0x04, 0x0b, 0x08, 0x00, 0x01, 0x00, 0x00, 0x00
        /*0020*/ 	.byte	0x00, 0x00, 0x00, 0x00


//--------------------- .nv.info.dec_osc_many_series_one_param_time_major_f32 --------------------------
	.section	.nv.info.dec_osc_many_series_one_param_time_major_f32,"",@"SHT_CUDA_INFO"
	.sectionflags	@""
	.align	4


	//----- nvinfo : EIATTR_CUDA_API_VERSION
	.align		4
        /*0000*/ 	.byte	0x04, 0x37
        /*0002*/ 	.short	(.L_17 - .L_16)
.L_16:
        /*0004*/ 	.word	0x00000082


	//----- nvinfo : EIATTR_KPARAM_INFO
	.align		4
.L_17:
        /*0008*/ 	.byte	0x04, 0x17
        /*000a*/ 	.short	(.L_19 - .L_18)
.L_18:
        /*000c*/ 	.word	0x00000000
        /*0010*/ 	.short	0x0006
        /*0012*/ 	.short	0x0020
        /*0014*/ 	.byte	0x00, 0xf5, 0x21, 0x00


	//----- nvinfo : EIATTR_KPARAM_INFO
	.align		4
.L_19:
        /*0018*/ 	.byte	0x04, 0x17
        /*001a*/ 	.short	(.L_21 - .L_20)
.L_20:
        /*001c*/ 	.word	0x00000000
        /*0020*/ 	.short	0x0005
        /*0022*/ 	.short	0x001c
        /*0024*/ 	.byte	0x00, 0xf0, 0x11, 0x00


	//----- nvinfo : EIATTR_KPARAM_INFO
	.align		4
.L_21:
        /*0028*/ 	.byte	0x04, 0x17
        /*002a*/ 	.short	(.L_23 - .L_22)
.L_22:
        /*002c*/ 	.word	0x00000000
        /*0030*/ 	.short	0x0004
        /*0032*/ 	.short	0x0018
        /*0034*/ 	.byte	0x00, 0xf0, 0x11, 0x00


	//----- nvinfo : EIATTR_KPARAM_INFO
	.align		4
.L_23:
        /*0038*/ 	.byte	0x04, 0x17
        /*003a*/ 	.short	(.L_25 - .L_24)
.L_24:
        /*003c*/ 	.word	0x00000000
        /*0040*/ 	.short	0x0003
        /*0042*/ 	.short	0x0014
        /*0044*/ 	.byte	0x00, 0xf0, 0x11, 0x00


	//----- nvinfo : EIATTR_KPARAM_INFO
	.align		4
.L_25:
        /*0048*/ 	.byte	0x04, 0x17
        /*004a*/ 	.short	(.L_27 - .L_26)
.L_26:
        /*004c*/ 	.word	0x00000000
        /*0050*/ 	.short	0x0002
        /*0052*/ 	.short	0x0010
        /*0054*/ 	.byte	0x00, 0xf0, 0x11, 0x00


	//----- nvinfo : EIATTR_KPARAM_INFO
	.align		4
.L_27:
        /*0058*/ 	.byte	0x04, 0x17
        /*005a*/ 	.short	(.L_29 - .L_28)
.L_28:
        /*005c*/ 	.word	0x00000000
        /*0060*/ 	.short	0x0001
        /*0062*/ 	.short	0x0008
        /*0064*/ 	.byte	0x00, 0xf5, 0x21, 0x00


	//----- nvinfo : EIATTR_KPARAM_INFO
	.align		4
.L_29:
        /*0068*/ 	.byte	0x04, 0x17
        /*006a*/ 	.short	(.L_31 - .L_30)
.L_30:
        /*006c*/ 	.word	0x00000000
        /*0070*/ 	.short	0x0000
        /*0072*/ 	.short	0x0000
        /*0074*/ 	.byte	0x00, 0xf5, 0x21, 0x00


	//----- nvinfo : EIATTR_SPARSE_MMA_MASK
	.align		4
.L_31:
        /*0078*/ 	.byte	0x03, 0x50
        /*007a*/ 	.short	0x0000


	//----- nvinfo : EIATTR_MAXREG_COUNT
	.align		4
        /*007c*/ 	.byte	0x03, 0x1b
        /*007e*/ 	.short	0x00ff


	//----- nvinfo : EIATTR_MERCURY_ISA_VERSION
	.align		4
        /*0080*/ 	.byte	0x03, 0x5f
        /*0082*/ 	.short	0x0101


	//----- nvinfo : EIATTR_VRC_CTA_INIT_COUNT
	.align		4
        /*0084*/ 	.byte	0x02, 0x4a
	.zero		1
	.zero		1


	//----- nvinfo : EIATTR_EXIT_INSTR_OFFSETS
	.align		4
        /*0088*/ 	.byte	0x04, 0x1c
        /*008a*/ 	.short	(.L_33 - .L_32)


	//   ....[0]....
.L_32:
        /*008c*/ 	.word	0x00000080


	//   ....[1]....
        /*0090*/ 	.word	0x00000180


	//   ....[2]....
        /*0094*/ 	.word	0x00000390


	//   ....[3]....
        /*0098*/ 	.word	0x000004b0


	//   ....[4]....
        /*009c*/ 	.word	0x00000580


	//   ....[5]....
        /*00a0*/ 	.word	0x000005e0


	//   ....[6]....
        /*00a4*/ 	.word	0x00001240


	//   ....[7]....
        /*00a8*/ 	.word	0x000017c0


	//   ....[8]....
        /*00ac*/ 	.word	0x000020b0


	//----- nvinfo : EIATTR_CRS_STACK_SIZE
	.align		4
.L_33:
        /*00b0*/ 	.byte	0x04, 0x1e
        /*00b2*/ 	.short	(.L_35 - .L_34)
.L_34:
        /*00b4*/ 	.word	0x00000000


	//----- nvinfo : EIATTR_CBANK_PARAM_SIZE
	.align		4
.L_35:
        /*00b8*/ 	.byte	0x03, 0x19
        /*00ba*/ 	.short	0x0028


	//----- nvinfo : EIATTR_PARAM_CBANK
	.align		4
        /*00bc*/ 	.byte	0x04, 0x0a
        /*00be*/ 	.short	(.L_37 - .L_36)
	.align		4
.L_36:
        /*00c0*/ 	.word	index@(.nv.constant0.dec_osc_many_series_one_param_time_major_f32)
        /*00c4*/ 	.short	0x0380
        /*00c6*/ 	.short	0x0028


	//----- nvinfo : EIATTR_SW_WAR
	.align		4
.L_37:
        /*00c8*/ 	.byte	0x04, 0x36
        /*00ca*/ 	.short	(.L_39 - .L_38)
.L_38:
        /*00cc*/ 	.word	0x00000008
.L_39:


//--------------------- .nv.info.dec_osc_batch_f32 --------------------------
	.section	.nv.info.dec_osc_batch_f32,"",@"SHT_CUDA_INFO"
	.sectionflags	@""
	.align	4


	//----- nvinfo : EIATTR_CUDA_API_VERSION
	.align		4
        /*0000*/ 	.byte	0x04, 0x37
        /*0002*/ 	.short	(.L_41 - .L_40)
.L_40:
        /*0004*/ 	.word	0x00000082


	//----- nvinfo : EIATTR_KPARAM_INFO
	.align		4
.L_41:
        /*0008*/ 	.byte	0x04, 0x17
        /*000a*/ 	.short	(.L_43 - .L_42)
.L_42:
        /*000c*/ 	.word	0x00000000
        /*0010*/ 	.short	0x0006
        /*0012*/ 	.short	0x0028
        /*0014*/ 	.byte	0x00, 0xf5, 0x21, 0x00


	//----- nvinfo : EIATTR_KPARAM_INFO
	.align		4
.L_43:
        /*0018*/ 	.byte	0x04, 0x17
        /*001a*/ 	.short	(.L_45 - .L_44)
.L_44:
        /*001c*/ 	.word	0x00000000
        /*0020*/ 	.short	0x0005
        /*0022*/ 	.short	0x0020
        /*0024*/ 	.byte	0x00, 0xf0, 0x11, 0x00


	//----- nvinfo : EIATTR_KPARAM_INFO
	.align		4
.L_45:
        /*0028*/ 	.byte	0x04, 0x17
        /*002a*/ 	.short	(.L_47 - .L_46)
.L_46:
        /*002c*/ 	.word	0x00000000
        /*0030*/ 	.short	0x0004
        /*0032*/ 	.short	0x001c
        /*0034*/ 	.byte	0x00, 0xf0, 0x11, 0x00


	//----- nvinfo : EIATTR_KPARAM_INFO
	.align		4
.L_47:
        /*0038*/ 	.byte	0x04, 0x17
        /*003a*/ 	.short	(.L_49 - .L_48)
.L_48:
        /*003c*/ 	.word	0x00000000
        /*0040*/ 	.short	0x0003
        /*0042*/ 	.short	0x0018
        /*0044*/ 	.byte	0x00, 0xf0, 0x11, 0x00


	//----- nvinfo : EIATTR_KPARAM_INFO
	.align		4
.L_49:
        /*0048*/ 	.byte	0x04, 0x17
        /*004a*/ 	.short	(.L_51 - .L_50)
.L_50:
        /*004c*/ 	.word	0x00000000
        /*0050*/ 	.short	0x0002
        /*0052*/ 	.short	0x0010
        /*0054*/ 	.byte	0x00, 0xf5, 0x21, 0x00


	//----- nvinfo : EIATTR_KPARAM_INFO
	.align		4
.L_51:
        /*0058*/ 	.byte	0x04, 0x17
        /*005a*/ 	.short	(.L_53 - .L_52)
.L_52:
        /*005c*/ 	.word	0x00000000
        /*0060*/ 	.short	0x0001
        /*0062*/ 	.short	0x0008
        /*0064*/ 	.byte	0x00, 0xf5, 0x21, 0x00


	//----- nvinfo : EIATTR_KPARAM_INFO
	.align		4
.L_53:
        /*0068*/ 	.byte	0x04, 0x17
        /*006a*/ 	.short	(.L_55 - .L_54)
.L_54:
        /*006c*/ 	.word	0x00000000
        /*0070*/ 	.short	0x0000
        /*0072*/ 	.short	0x0000
        /*0074*/ 	.byte	0x00, 0xf5, 0x21, 0x00


	//----- nvinfo : EIATTR_SPARSE_MMA_MASK
	.align		4
.L_55:
        /*0078*/ 	.byte	0x03, 0x50
        /*007a*/ 	.short	0x0000


	//----- nvinfo : EIATTR_MAXREG_COUNT
	.align		4
        /*007c*/ 	.byte	0x03, 0x1b
        /*007e*/ 	.short	0x00ff


	//----- nvinfo : EIATTR_NUM_BARRIERS
	.align		4
        /*0080*/ 	.byte	0x02, 0x4c
        /*0082*/ 	.byte	0x01
	.zero		1


	//----- nvinfo : EIATTR_MERCURY_ISA_VERSION
	.align		4
        /*0084*/ 	.byte	0x03, 0x5f
        /*0086*/ 	.short	0x0101


	//----- nvinfo : EIATTR_VRC_CTA_INIT_COUNT
	.align		4
        /*0088*/ 	.byte	0x02, 0x4a
	.zero		1
	.zero		1


	//----- nvinfo : EIATTR_EXIT_INSTR_OFFSETS
	.align		4
        /*008c*/ 	.byte	0x04, 0x1c
        /*008e*/ 	.short	(.L_57 - .L_56)


	//   ....[0]....
.L_56:
        /*0090*/ 	.word	0x00000180


	//   ....[1]....
        /*0094*/ 	.word	0x00001080


	//   ....[2]....
        /*0098*/ 	.word	0x00002480


	//----- nvinfo : EIATTR_CRS_STACK_SIZE
	.align		4
.L_57:
        /*009c*/ 	.byte	0x04, 0x1e
        /*009e*/ 	.short	(.L_59 - .L_58)
.L_58:
        /*00a0*/ 	.word	0x00000000


	//----- nvinfo : EIATTR_CBANK_PARAM_SIZE
	.align		4
.L_59:
        /*00a4*/ 	.byte	0x03, 0x19
        /*00a6*/ 	.short	0x0030


	//----- nvinfo : EIATTR_PARAM_CBANK
	.align		4
        /*00a8*/ 	.byte	0x04, 0x0a
        /*00aa*/ 	.short	(.L_61 - .L_60)
	.align		4
.L_60:
        /*00ac*/ 	.word	index@(.nv.constant0.dec_osc_batch_f32)
        /*00b0*/ 	.short	0x0380
        /*00b2*/ 	.short	0x0030


	//----- nvinfo : EIATTR_SW_WAR
	.align		4
.L_61:
        /*00b4*/ 	.byte	0x04, 0x36
        /*00b6*/ 	.short	(.L_63 - .L_62)
.L_62:
        /*00b8*/ 	.word	0x00000008
.L_63:


//--------------------- .nv.callgraph             --------------------------
	.section	.nv.callgraph,"",@"SHT_CUDA_CALLGRAPH"
	.align	4
	.sectionentsize	8
	.align		4
        /*0000*/ 	.word	0x00000000
	.align		4
        /*0004*/ 	.word	0xffffffff
	.align		4
        /*0008*/ 	.word	0x00000000
	.align		4
        /*000c*/ 	.word	0xfffffffe
	.align		4
        /*0010*/ 	.word	0x00000000
	.align		4
        /*0014*/ 	.word	0xfffffffd
	.align		4
        /*0018*/ 	.word	0x00000000
	.align		4
        /*001c*/ 	.word	0xfffffffc


//--------------------- .text.dec_osc_many_series_one_param_time_major_f32 --------------------------
	.section	.text.dec_osc_many_series_one_param_time_major_f32,"ax",@progbits
	.align	128
        .global         dec_osc_many_series_one_param_time_major_f32
        .type           dec_osc_many_series_one_param_time_major_f32,@function
        .size           dec_osc_many_series_one_param_time_major_f32,(.L_x_95 - dec_osc_many_series_one_param_time_major_f32)
        .other          dec_osc_many_series_one_param_time_major_f32,@"STO_CUDA_ENTRY STV_DEFAULT"
dec_osc_many_series_one_param_time_major_f32:
.text.dec_osc_many_series_one_param_time_major_f32:
[----:B------:R-:W-:Y:S01]  /*0000*/  LDC R1, c[0x0][0x37c] ;  /* 0x0000df00ff017b82 */ /* 0x000fe20000000800 */
[----:B------:R-:W0:Y:S07]  /*0010*/  S2R R0, SR_TID.X ;  /* 0x0000000000007919 */ /* 0x000e2e0000002100 */
[----:B------:R-:W0:Y:S01]  /*0020*/  S2UR UR4, SR_CTAID.X ;  /* 0x00000000000479c3 */ /* 0x000e220000002500 */
[----:B------:R-:W1:Y:S07]  /*0030*/  LDCU UR5, c[0x0][0x390] ;  /* 0x00007200ff0577ac */ /* 0x000e6e0008000800 */
[----:B------:R-:W0:Y:S02]  /*0040*/  LDC R17, c[0x0][0x360] ;  /* 0x0000d800ff117b82 */ /* 0x000e240000000800 */
[----:B0-----:R-:W-:Y:S01]  /*0050*/  IMAD R17, R17, UR4, R0 ;  /* 0x0000000411117c24 */ /* 0x001fe2000f8e0200 */
[----:B-1----:R-:W-:-:S04]  /*0060*/  MOV R0, UR5 ;  /* 0x0000000500007c02 */ /* 0x002fc80008000f00 */
[----:B------:R-:W-:-:S13]  /*0070*/  ISETP.GE.AND P0, PT, R17, R0, PT ;  /* 0x000000001100720c */ /* 0x000fda0003f06270 */
[----:B------:R-:W-:Y:S05]  /*0080*/  @P0 EXIT ;  /* 0x000000000000094d */ /* 0x000fea0003800000 */
[----:B------:R-:W0:Y:S01]  /*0090*/  LDC.64 R4, c[0x0][0x388] ;  /* 0x0000e200ff047b82 */ /* 0x000e220000000a00 */
[----:B------:R-:W1:Y:S07]  /*00a0*/  LDCU.64 UR4, c[0x0][0x358] ;  /* 0x00006b00ff0477ac */ /* 0x000e6e0008000a00 */
[----:B------:R-:W2:Y:S08]  /*00b0*/  LDC R3, c[0x0][0x398] ;  /* 0x0000e600ff037b82 */ /* 0x000eb00000000800 */
[----:B------:R-:W2:Y:S01]  /*00c0*/  LDC R9, c[0x0][0x394] ;  /* 0x0000e500ff097b82 */ /* 0x000ea20000000800 */
[----:B0-----:R-:W-:-:S05]  /*00d0*/  IMAD.WIDE R4, R17, 0x4, R4 ;  /* 0x0000000411047825 */ /* 0x001fca00078e0204 */
[----:B-1----:R-:W3:Y:S01]  /*00e0*/  LDG.E.CONSTANT R6, desc[UR4][R4.64] ;  /* 0x0000000404067981 */ /* 0x002ee2000c1e9900 */
[----:B--2---:R-:W-:-:S04]  /*00f0*/  ISETP.GT.AND P0, PT, R3, R9, PT ;  /* 0x000000090300720c */ /* 0x004fc80003f04270 */
[----:B------:R-:W-:Y:S02]  /*0100*/  ISETP.GT.AND P0, PT, R3, 0x1, !P0 ;  /* 0x000000010300780c */ /* 0x000fe40004704270 */
[CC--:B---3--:R-:W-:Y:S02]  /*0110*/  ISETP.GE.AND P1, PT, R6.reuse, R9.reuse, PT ;  /* 0x000000090600720c */ /* 0x0c8fe40003f26270 */
[C---:B------:R-:W-:Y:S02]  /*0120*/  IADD3 R7, PT, PT, -R6.reuse, R9, RZ ;  /* 0x0000000906077210 */ /* 0x040fe40007ffe1ff */
[----:B------:R-:W-:Y:S02]  /*0130*/  ISETP.GT.AND P1, PT, R6, -0x1, !P1 ;  /* 0xffffffff0600780c */ /* 0x000fe40004f24270 */
[----:B------:R-:W-:Y:S02]  /*0140*/  ISETP.GT.AND P2, PT, R7, 0x1, PT ;  /* 0x000000010700780c */ /* 0x000fe40003f44270 */
[----:B------:R-:W-:-:S13]  /*0150*/  PLOP3.LUT P0, PT, P0, P1, PT, 0x80, 0x8 ;  /* 0x000000000008781c */ /* 0x000fda0000703070 */
[----:B------:R-:W-:Y:S05]  /*0160*/  @P0 BRA P2, `(.L_x_0) ;  /* 0x0000000400200947 */ /* 0x000fea0001000000 */
[----:B------:R-:W-:-:S13]  /*0170*/  ISETP.GE.AND P0, PT, R9, 0x1, PT ;  /* 0x000000010900780c */ /* 0x000fda0003f06270 */
[----:B------:R-:W-:Y:S05]  /*0180*/  @!P0 EXIT ;  /* 0x000000000000894d */ /* 0x000fea0003800000 */
[C---:B------:R-:W-:Y:S01]  /*0190*/  ISETP.GE.U32.AND P0, PT, R9.reuse, 0x8, PT ;  /* 0x000000080900780c */ /* 0x040fe20003f06070 */
[----:B------:R-:W-:Y:S01]  /*01a0*/  HFMA2 R2, -RZ, RZ, 0, 0 ;  /* 0x00000000ff027431 */ /* 0x000fe200000001ff */
[----:B------:R-:W-:-:S04]  /*01b0*/  LOP3.LUT R16, R9, 0x7, RZ, 0xc0, !PT ;  /* 0x0000000709107812 */ /* 0x000fc800078ec0ff */
[----:B------:R-:W-:-:S07]  /*01c0*/  ISETP.NE.AND P1, PT, R16, RZ, PT ;  /* 0x000000ff1000720c */ /* 0x000fce0003f25270 */
[----:B------:R-:W-:Y:S06]  /*01d0*/  @!P0 BRA `(.L_x_1) ;  /* 0x00000000006c8947 */ /* 0x000fec0003800000 */
[----:B------:R-:W0:Y:S01]  /*01e0*/  LDC.64 R4, c[0x0][0x3a0] ;  /* 0x0000e800ff047b82 */ /* 0x000e220000000a00 */
[----:B------:R-:W-:Y:S01]  /*01f0*/  LOP3.LUT R2, R9, 0x7ffffff8, RZ, 0xc0, !PT ;  /* 0x7ffffff809027812 */ /* 0x000fe200078ec0ff */
[----:B------:R-:W1:Y:S01]  /*0200*/  LDCU UR6, c[0x0][0x390] ;  /* 0x00007200ff0677ac */ /* 0x000e620008000800 */
[----:B------:R-:W-:Y:S02]  /*0210*/  MOV R25, R17 ;  /* 0x0000001100197202 */ /* 0x000fe40000000f00 */
[----:B------:R-:W-:Y:S02]  /*0220*/  MOV R27, 0x7fffffff ;  /* 0x7fffffff001b7802 */ /* 0x000fe40000000f00 */
[----:B------:R-:W-:-:S07]  /*0230*/  IADD3 R3, PT, PT, -R2, RZ, RZ ;  /* 0x000000ff02037210 */ /* 0x000fce0007ffe1ff */
.L_x_2:
[----:B0-2---:R-:W-:Y:S01]  /*0240*/  IMAD.WIDE R14, R25, 0x4, R4 ;  /* 0x00000004190e7825 */ /* 0x005fe200078e0204 */
[----:B-1----:R-:W-:Y:S02]  /*0250*/  MOV R0, UR6 ;  /* 0x0000000600007c02 */ /* 0x002fe40008000f00 */
[----:B------:R-:W-:Y:S02]  /*0260*/  IADD3 R3, PT, PT, R3, 0x8, RZ ;  /* 0x0000000803037810 */ /* 0x000fe40007ffe0ff */
[----:B------:R2:W-:Y:S01]  /*0270*/  STG.E desc[UR4][R14.64], R27 ;  /* 0x0000001b0e007986 */ /* 0x0005e2000c101904 */
[C---:B------:R-:W-:Y:S01]  /*0280*/  IMAD.WIDE R18, R0.reuse, 0x4, R14 ;  /* 0x0000000400127825 */ /* 0x040fe200078e020e */
[----:B------:R-:W-:Y:S02]  /*0290*/  ISETP.NE.AND P0, PT, R3, RZ, PT ;  /* 0x000000ff0300720c */ /* 0x000fe40003f05270 */
[C---:B------:R-:W-:Y:S02]  /*02a0*/  LEA R25, R0.reuse, R25, 0x3 ;  /* 0x0000001900197211 */ /* 0x040fe400078e18ff */
[----:B------:R2:W-:Y:S01]  /*02b0*/  STG.E desc[UR4][R18.64], R27 ;  /* 0x0000001b12007986 */ /* 0x0005e2000c101904 */
[----:B------:R-:W-:-:S05]  /*02c0*/  IMAD.WIDE R20, R0, 0x4, R18 ;  /* 0x0000000400147825 */ /* 0x000fca00078e0212 */
        /* <DEDUP_REMOVED lines=11> */
[----:B------:R-:W-:Y:S05]  /*0380*/  @P0 BRA `(.L_x_2) ;  /* 0xfffffffc00ac0947 */ /* 0x000fea000383ffff */
.L_x_1:
[----:B------:R-:W-:Y:S05]  /*0390*/  @!P1 EXIT ;  /* 0x000000000000994d */ /* 0x000fea0003800000 */
[----:B--2---:R-:W0:Y:S01]  /*03a0*/  LDC R12, c[0x0][0x394] ;  /* 0x0000e500ff0c7b82 */ /* 0x004e220000000800 */
[----:B------:R-:W-:Y:S02]  /*03b0*/  ISETP.GE.U32.AND P0, PT, R16, 0x4, PT ;  /* 0x000000041000780c */ /* 0x000fe40003f06070 */
[----:B0-----:R-:W-:-:S04]  /*03c0*/  LOP3.LUT R13, R12, 0x3, RZ, 0xc0, !PT ;  /* 0x000000030c0d7812 */ /* 0x001fc800078ec0ff */
[----:B------:R-:W-:-:S07]  /*03d0*/  ISETP.NE.AND P1, PT, R13, RZ, PT ;  /* 0x000000ff0d00720c */ /* 0x000fce0003f25270 */
[----:B------:R-:W-:Y:S06]  /*03e0*/  @!P0 BRA `(.L_x_3) ;  /* 0x0000000000308947 */ /* 0x000fec0003800000 */
[----:B------:R-:W0:Y:S01]  /*03f0*/  LDC.64 R4, c[0x0][0x3a0] ;  /* 0x0000e800ff047b82 */ /* 0x000e220000000a00 */
[C---:B------:R-:W-:Y:S01]  /*0400*/  IMAD R3, R2.reuse, R0, R17 ;  /* 0x0000000002037224 */ /* 0x040fe200078e0211 */
[----:B------:R-:W-:-:S03]  /*0410*/  IADD3 R2, PT, PT, R2, 0x4, RZ ;  /* 0x0000000402027810 */ /* 0x000fc60007ffe0ff */
[----:B0-----:R-:W-:Y:S01]  /*0420*/  IMAD.WIDE R4, R3, 0x4, R4 ;  /* 0x0000000403047825 */ /* 0x001fe200078e0204 */
[----:B------:R-:W-:-:S03]  /*0430*/  MOV R3, 0x7fffffff ;  /* 0x7fffffff00037802 */ /* 0x000fc60000000f00 */
[C---:B------:R-:W-:Y:S02]  /*0440*/  IMAD.WIDE R6, R0.reuse, 0x4, R4 ;  /* 0x0000000400067825 */ /* 0x040fe400078e0204 */
[----:B------:R0:W-:Y:S04]  /*0450*/  STG.E desc[UR4][R4.64], R3 ;  /* 0x0000000304007986 */ /* 0x0001e8000c101904 */
[----:B------:R0:W-:Y:S01]  /*0460*/  STG.E desc[UR4][R6.64], R3 ;  /* 0x0000000306007986 */ /* 0x0001e2000c101904 */
[----:B------:R-:W-:-:S05]  /*0470*/  IMAD.WIDE R8, R0, 0x4, R6 ;  /* 0x0000000400087825 */ /* 0x000fca00078e0206 */
[----:B------:R0:W-:Y:S01]  /*0480*/  STG.E desc[UR4][R8.64], R3 ;  /* 0x0000000308007986 */ /* 0x0001e2000c101904 */
[----:B------:R-:W-:-:S05]  /*0490*/  IMAD.WIDE R10, R0, 0x4, R8 ;  /* 0x00000004000a7825 */ /* 0x000fca00078e0208 */
[----:B------:R0:W-:Y:S02]  /*04a0*/  STG.E desc[UR4][R10.64], R3 ;  /* 0x000000030a007986 */ /* 0x0001e4000c101904 */
.L_x_3:
[----:B------:R-:W-:Y:S05]  /*04b0*/  @!P1 EXIT ;  /* 0x000000000000994d */ /* 0x000fea0003800000 */
[----:B------:R-:W-:Y:S02]  /*04c0*/  ISETP.NE.AND P0, PT, R13, 0x1, PT ;  /* 0x000000010d00780c */ /* 0x000fe40003f05270 */
[----:B0-----:R-:W-:-:S04]  /*04d0*/  LOP3.LUT R3, R12, 0x1, RZ, 0xc0, !PT ;  /* 0x000000010c037812 */ /* 0x001fc800078ec0ff */
[----:B------:R-:W-:-:S07]  /*04e0*/  ISETP.NE.U32.AND P1, PT, R3, 0x1, PT ;  /* 0x000000010300780c */ /* 0x000fce0003f25070 */
[----:B------:R-:W-:Y:S06]  /*04f0*/  @!P0 BRA `(.L_x_4) ;  /* 0x0000000000208947 */ /* 0x000fec0003800000 */
[----:B------:R-:W0:Y:S01]  /*0500*/  LDC.64 R4, c[0x0][0x3a0] ;  /* 0x0000e800ff047b82 */ /* 0x000e220000000a00 */
[C---:B------:R-:W-:Y:S01]  /*0510*/  IMAD R3, R2.reuse, R0, R17 ;  /* 0x0000000002037224 */ /* 0x040fe200078e0211 */
[----:B------:R-:W-:-:S03]  /*0520*/  IADD3 R2, PT, PT, R2, 0x2, RZ ;  /* 0x0000000202027810 */ /* 0x000fc60007ffe0ff */
[----:B0-----:R-:W-:Y:S01]  /*0530*/  IMAD.WIDE R4, R3, 0x4, R4 ;  /* 0x0000000403047825 */ /* 0x001fe200078e0204 */
[----:B------:R-:W-:-:S03]  /*0540*/  MOV R3, 0x7fffffff ;  /* 0x7fffffff00037802 */ /* 0x000fc60000000f00 */
[----:B------:R-:W-:Y:S02]  /*0550*/  IMAD.WIDE R6, R0, 0x4, R4 ;  /* 0x0000000400067825 */ /* 0x000fe400078e0204 */
[----:B------:R0:W-:Y:S04]  /*0560*/  STG.E desc[UR4][R4.64], R3 ;  /* 0x0000000304007986 */ /* 0x0001e8000c101904 */
[----:B------:R0:W-:Y:S02]  /*0570*/  STG.E desc[UR4][R6.64], R3 ;  /* 0x0000000306007986 */ /* 0x0001e4000c101904 */
.L_x_4:
[----:B------:R-:W-:Y:S05]  /*0580*/  @P1 EXIT ;  /* 0x000000000000194d */ /* 0x000fea0003800000 */
[----:B0-----:R-:W0:Y:S01]  /*0590*/  LDC.64 R4, c[0x0][0x3a0] ;  /* 0x0000e800ff047b82 */ /* 0x001e220000000a00 */
[----:B------:R-:W-:Y:S01]  /*05a0*/  IMAD R3, R2, R0, R17 ;  /* 0x0000000002037224 */ /* 0x000fe200078e0211 */
[----:B------:R-:W-:-:S03]  /*05b0*/  MOV R7, 0x7fffffff ;  /* 0x7fffffff00077802 */ /* 0x000fc60000000f00 */
[----:B0-----:R-:W-:-:S05]  /*05c0*/  IMAD.WIDE R2, R3, 0x4, R4 ;  /* 0x0000000403027825 */ /* 0x001fca00078e0204 */
[----:B------:R-:W-:Y:S01]  /*05d0*/  STG.E desc[UR4][R2.64], R7 ;  /* 0x0000000702007986 */ /* 0x000fe2000c101904 */
[----:B------:R-:W-:Y:S05]  /*05e0*/  EXIT ;  /* 0x000000000000794d */ /* 0x000fea0003800000 */
.L_x_0:
[C---:B------:R-:W-:Y:S01]  /*05f0*/  ISETP.GE.U32.AND P0, PT, R6.reuse, 0x6, PT ;  /* 0x000000060600780c */ /* 0x040fe20003f06070 */
[----:B------:R-:W-:Y:S01]  /*0600*/  BSSY.RECONVERGENT B0, `(.L_x_5) ;  /* 0x000001f000007945 */ /* 0x000fe20003800200 */
[----:B------:R-:W-:Y:S01]  /*0610*/  IADD3 R2, PT, PT, R6, 0x2, RZ ;  /* 0x0000000206027810 */ /* 0x000fe20007ffe0ff */
[----:B------:R-:W-:-:S03]  /*0620*/  HFMA2 R16, -RZ, RZ, 0, 0 ;  /* 0x00000000ff107431 */ /* 0x000fc600000001ff */
[----:B------:R-:W-:-:S04]  /*0630*/  LOP3.LUT R28, R2, 0x7, RZ, 0xc0, !PT ;  /* 0x00000007021c7812 */ /* 0x000fc800078ec0ff */
[----:B------:R-:W-:-:S03]  /*0640*/  ISETP.NE.AND P1, PT, R28, RZ, PT ;  /* 0x000000ff1c00720c */ /* 0x000fc60003f25270 */
[----:B------:R-:W-:Y:S10]  /*0650*/  @!P0 BRA `(.L_x_6) ;  /* 0x0000000000648947 */ /* 0x000ff40003800000 */
[----:B------:R-:W0:Y:S01]  /*0660*/  LDC.64 R4, c[0x0][0x3a0] ;  /* 0x0000e800ff047b82 */ /* 0x000e220000000a00 */
[----:B------:R-:W-:Y:S02]  /*0670*/  LOP3.LUT R16, R2, 0x7ffffff8, RZ, 0xc0, !PT ;  /* 0x7ffffff802107812 */ /* 0x000fe400078ec0ff */
[----:B------:R-:W-:Y:S02]  /*0680*/  MOV R27, R17 ;  /* 0x00000011001b7202 */ /* 0x000fe40000000f00 */
[----:B------:R-:W-:-:S07]  /*0690*/  IADD3 R26, PT, PT, -R16, RZ, RZ ;  /* 0x000000ff101a7210 */ /* 0x000fce0007ffe1ff */
.L_x_7:
[----:B01----:R-:W-:Y:S01]  /*06a0*/  IMAD.WIDE R22, R27, 0x4, R4 ;  /* 0x000000041b167825 */ /* 0x003fe200078e0204 */
[----:B------:R-:W-:Y:S02]  /*06b0*/  MOV R29, 0x7fffffff ;  /* 0x7fffffff001d7802 */ /* 0x000fe40000000f00 */
[----:B------:R-:W-:Y:S02]  /*06c0*/  IADD3 R26, PT, PT, R26, 0x8, RZ ;  /* 0x000000081a1a7810 */ /* 0x000fe40007ffe0ff */
[C---:B------:R-:W-:Y:S01]  /*06d0*/  LEA R27, R0.reuse, R27, 0x3 ;  /* 0x0000001b001b7211 */ /* 0x040fe200078e18ff */
[----:B------:R-:W-:Y:S01]  /*06e0*/  IMAD.WIDE R8, R0, 0x4, R22 ;  /* 0x0000000400087825 */ /* 0x000fe200078e0216 */
[----:B------:R1:W-:Y:S01]  /*06f0*/  STG.E desc[UR4][R22.64], R29 ;  /* 0x0000001d16007986 */ /* 0x0003e2000c101904 */
[----:B------:R-:W-:-:S03]  /*0700*/  ISETP.NE.AND P0, PT, R26, RZ, PT ;  /* 0x000000ff1a00720c */ /* 0x000fc60003f05270 */
        /* <DEDUP_REMOVED lines=14> */
.L_x_6:
[----:B------:R-:W-:Y:S05]  /*07f0*/  BSYNC.RECONVERGENT B0 ;  /* 0x0000000000007941 */ /* 0x000fea0003800200 */
.L_x_5:
[----:B------:R-:W-:Y:S04]  /*0800*/  BSSY.RECONVERGENT B0, `(.L_x_8) ;  /* 0x0000025000007945 */ /* 0x000fe80003800200 */
[----:B------:R-:W-:Y:S05]  /*0810*/  @!P1 BRA `(.L_x_9) ;  /* 0x00000000008c9947 */ /* 0x000fea0003800000 */
[----:B------:R-:W-:Y:S01]  /*0820*/  ISETP.GE.U32.AND P0, PT, R28, 0x4, PT ;  /* 0x000000041c00780c */ /* 0x000fe20003f06070 */
[----:B------:R-:W-:Y:S01]  /*0830*/  BSSY.RECONVERGENT B1, `(.L_x_10) ;  /* 0x0000010000017945 */ /* 0x000fe20003800200 */
[----:B-1----:R-:W-:-:S04]  /*0840*/  LOP3.LUT R14, R2, 0x3, RZ, 0xc0, !PT ;  /* 0x00000003020e7812 */ /* 0x002fc800078ec0ff */
[----:B------:R-:W-:-:S07]  /*0850*/  ISETP.NE.AND P1, PT, R14, RZ, PT ;  /* 0x000000ff0e00720c */ /* 0x000fce0003f25270 */
[----:B------:R-:W-:Y:S06]  /*0860*/  @!P0 BRA `(.L_x_11) ;  /* 0x0000000000308947 */ /* 0x000fec0003800000 */
[----:B------:R-:W0:Y:S01]  /*0870*/  LDC.64 R4, c[0x0][0x3a0] ;  /* 0x0000e800ff047b82 */ /* 0x000e220000000a00 */
[C---:B------:R-:W-:Y:S01]  /*0880*/  IMAD R9, R16.reuse, R0, R17 ;  /* 0x0000000010097224 */ /* 0x040fe200078e0211 */
[----:B------:R-:W-:Y:S02]  /*0890*/  MOV R15, 0x7fffffff ;  /* 0x7fffffff000f7802 */ /* 0x000fe40000000f00 */
[----:B------:R-:W-:Y:S01]  /*08a0*/  IADD3 R16, PT, PT, R16, 0x4, RZ ;  /* 0x0000000410107810 */ /* 0x000fe20007ffe0ff */
[----:B0-----:R-:W-:-:S05]  /*08b0*/  IMAD.WIDE R4, R9, 0x4, R4 ;  /* 0x0000000409047825 */ /* 0x001fca00078e0204 */
[----:B------:R0:W-:Y:S01]  /*08c0*/  STG.E desc[UR4][R4.64], R15 ;  /* 0x0000000f04007986 */ /* 0x0001e2000c101904 */
[----:B------:R-:W-:-:S05]  /*08d0*/  IMAD.WIDE R8, R0, 0x4, R4 ;  /* 0x0000000400087825 */ /* 0x000fca00078e0204 */
[----:B------:R0:W-:Y:S01]  /*08e0*/  STG.E desc[UR4][R8.64], R15 ;  /* 0x0000000f08007986 */ /* 0x0001e2000c101904 */
[----:B------:R-:W-:-:S05]  /*08f0*/  IMAD.WIDE R10, R0, 0x4, R8 ;  /* 0x00000004000a7825 */ /* 0x000fca00078e0208 */
[----:B------:R0:W-:Y:S01]  /*0900*/  STG.E desc[UR4][R10.64], R15 ;  /* 0x0000000f0a007986 */ /* 0x0001e2000c101904 */
[----:B------:R-:W-:-:S05]  /*0910*/  IMAD.WIDE R12, R0, 0x4, R10 ;  /* 0x00000004000c7825 */ /* 0x000fca00078e020a */
[----:B------:R0:W-:Y:S02]  /*0920*/  STG.E desc[UR4][R12.64], R15 ;  /* 0x0000000f0c007986 */ /* 0x0001e4000c101904 */
.L_x_11:
[----:B------:R-:W-:Y:S05]  /*0930*/  BSYNC.RECONVERGENT B1 ;  /* 0x0000000000017941 */ /* 0x000fea0003800200 */
.L_x_10:
[----:B------:R-:W-:Y:S05]  /*0940*/  @!P1 BRA `(.L_x_9) ;  /* 0x0000000000409947 */ /* 0x000fea0003800000 */
[----:B------:R-:W-:Y:S02]  /*0950*/  ISETP.NE.AND P0, PT, R14, 0x1, PT ;  /* 0x000000010e00780c */ /* 0x000fe40003f05270 */
[----:B0-----:R-:W-:-:S04]  /*0960*/  LOP3.LUT R4, R6, 0x1, RZ, 0xc0, !PT ;  /* 0x0000000106047812 */ /* 0x001fc800078ec0ff */
[----:B------:R-:W-:-:S07]  /*0970*/  ISETP.NE.U32.AND P1, PT, R4, 0x1, PT ;  /* 0x000000010400780c */ /* 0x000fce0003f25070 */
[----:B------:R-:W0:Y:S01]  /*0980*/  @P0 LDC.64 R4, c[0x0][0x3a0] ;  /* 0x0000e800ff040b82 */ /* 0x000e220000000a00 */
[C---:B------:R-:W-:Y:S01]  /*0990*/  @P0 IMAD R9, R16.reuse, R0, R17 ;  /* 0x0000000010090224 */ /* 0x040fe200078e0211 */
[----:B------:R-:W-:Y:S02]  /*09a0*/  @P0 IADD3 R16, PT, PT, R16, 0x2, RZ ;  /* 0x0000000210100810 */ /* 0x000fe40007ffe0ff */
[----:B------:R-:W-:-:S04]  /*09b0*/  @P0 MOV R15, 0x7fffffff ;  /* 0x7fffffff000f0802 */ /* 0x000fc80000000f00 */
[----:B------:R-:W1:Y:S01]  /*09c0*/  @!P1 LDC.64 R12, c[0x0][0x3a0] ;  /* 0x0000e800ff0c9b82 */ /* 0x000e620000000a00 */
[----:B0-----:R-:W-:-:S04]  /*09d0*/  @P0 IMAD.WIDE R8, R9, 0x4, R4 ;  /* 0x0000000409080825 */ /* 0x001fc800078e0204 */
[----:B------:R-:W-:Y:S01]  /*09e0*/  @!P1 IMAD R5, R16, R0, R17 ;  /* 0x0000000010059224 */ /* 0x000fe200078e0211 */
[----:B------:R2:W-:Y:S01]  /*09f0*/  @P0 STG.E desc[UR4][R8.64], R15 ;  /* 0x0000000f08000986 */ /* 0x0005e2000c101904 */
[----:B------:R-:W-:-:S04]  /*0a00*/  @P0 IMAD.WIDE R10, R0, 0x4, R8 ;  /* 0x00000004000a0825 */ /* 0x000fc800078e0208 */
[----:B-1----:R-:W-:Y:S01]  /*0a10*/  @!P1 IMAD.WIDE R4, R5, 0x4, R12 ;  /* 0x0000000405049825 */ /* 0x002fe200078e020c */
[----:B------:R-:W-:Y:S01]  /*0a20*/  @!P1 MOV R13, 0x7fffffff ;  /* 0x7fffffff000d9802 */ /* 0x000fe20000000f00 */
[----:B------:R2:W-:Y:S04]  /*0a30*/  @P0 STG.E desc[UR4][R10.64], R15 ;  /* 0x0000000f0a000986 */ /* 0x0005e8000c101904 */
[----:B------:R2:W-:Y:S02]  /*0a40*/  @!P1 STG.E desc[UR4][R4.64], R13 ;  /* 0x0000000d04009986 */ /* 0x0005e4000c101904 */
.L_x_9:
[----:B------:R-:W-:Y:S05]  /*0a50*/  BSYNC.RECONVERGENT B0 ;  /* 0x0000000000007941 */ /* 0x000fea0003800200 */
.L_x_8:
[----:B------:R-:W-:Y:S01]  /*0a60*/  I2FP.F32.U32 R3, R3 ;  /* 0x0000000300037245 */ /* 0x000fe20000201000 */
[----:B------:R-:W-:Y:S02]  /*0a70*/  UMOV UR6, 0x3fb504f3 ;  /* 0x3fb504f300067882 */ /* 0x000fe40000000000 */
[----:B0-2---:R-:W-:Y:S02]  /*0a80*/  MOV R5, UR6 ;  /* 0x0000000600057c02 */ /* 0x005fe40008000f00 */
[----:B-1----:R-:W-:-:S04]  /*0a90*/  FMNMX R24, R3, 1, !PT ;  /* 0x3f80000003187809 */ /* 0x002fc80007800000 */
[----:B------:R-:W0:Y:S08]  /*0aa0*/  MUFU.RCP R3, R24 ;  /* 0x0000001800037308 */ /* 0x000e300000001000 */
[----:B------:R-:W1:Y:S01]  /*0ab0*/  FCHK P0, R5, R24 ;  /* 0x0000001805007302 */ /* 0x000e620000000000 */
[----:B0-----:R-:W-:-:S04]  /*0ac0*/  FFMA R0, -R24, R3, 1 ;  /* 0x3f80000018007423 */ /* 0x001fc80000000103 */
[----:B------:R-:W-:-:S04]  /*0ad0*/  FFMA R0, R3, R0, R3 ;  /* 0x0000000003007223 */ /* 0x000fc80000000003 */
[----:B------:R-:W-:-:S04]  /*0ae0*/  FFMA R3, R0, 1.4142135381698608398, RZ ;  /* 0x3fb504f300037823 */ /* 0x000fc800000000ff */
[----:B------:R-:W-:-:S04]  /*0af0*/  FFMA R4, -R24, R3, 1.4142135381698608398 ;  /* 0x3fb504f318047423 */ /* 0x000fc80000000103 */
[----:B------:R-:W-:Y:S01]  /*0b00*/  FFMA R21, R0, R4, R3 ;  /* 0x0000000400157223 */ /* 0x000fe20000000003 */
[----:B-1----:R-:W-:Y:S06]  /*0b10*/  @!P0 BRA `(.L_x_12) ;  /* 0x00000000000c8947 */ /* 0x002fec0003800000 */
[----:B------:R-:W-:Y:S01]  /*0b20*/  HFMA2 R25, -RZ, RZ, 1.9267578125, 7.5519084930419921875e-05 ;  /* 0x3fb504f3ff197431 */ /* 0x000fe200000001ff */
[----:B------:R-:W-:-:S07]  /*0b30*/  MOV R20, 0xb50 ;  /* 0x00000b5000147802 */ /* 0x000fce0000000f00 */
[----:B------:R-:W-:Y:S05]  /*0b40*/  CALL.REL.NOINC `($__internal_0_$__cuda_sm3x_div_rn_noftz_f32_slowpath) ;  /* 0x0000001400607944 */ /* 0x000fea0003c00000 */
.L_x_12:
[C---:B------:R-:W-:Y:S01]  /*0b50*/  FADD R4, R21.reuse, R21 ;  /* 0x0000001515047221 */ /* 0x040fe20000000000 */
[----:B------:R-:W-:Y:S01]  /*0b60*/  HFMA2 R10, -RZ, RZ, 1.6015625, 24.28125 ;  /* 0x3e684e12ff0a7431 */ /* 0x000fe200000001ff */
[----:B------:R-:W0:Y:S01]  /*0b70*/  FRND.TRUNC R14, R21 ;  /* 0x00000015000e7307 */ /* 0x000e22000020d000 */
[----:B------:R-:W-:Y:S01]  /*0b80*/  MOV R8, 0x3f17acc9 ;  /* 0x3f17acc900087802 */ /* 0x000fe20000000f00 */
[----:B------:R-:W1:Y:S01]  /*0b90*/  LDCU UR6, c[0x0][0x398] ;  /* 0x00007300ff0677ac */ /* 0x000e620008000800 */
[C---:B------:R-:W-:Y:S01]  /*0ba0*/  FSETP.GT.AND P0, PT, |R21|.reuse, 16777216, PT ;  /* 0x4b8000001500780b */ /* 0x040fe20003f04200 */
[----:B------:R-:W-:Y:S04]  /*0bb0*/  BSSY.RECONVERGENT B0, `(.L_x_13) ;  /* 0x0000027000007945 */ /* 0x000fe80003800200 */
[----:B------:R-:W2:Y:S01]  /*0bc0*/  FRND R0, R4 ;  /* 0x0000000400007307 */ /* 0x000ea20000201000 */
[----:B0-----:R-:W-:-:S07]  /*0bd0*/  FSETP.NEU.AND P4, PT, R21, R14, PT ;  /* 0x0000000e1500720b */ /* 0x001fce0003f8d000 */
[----:B------:R-:W0:Y:S01]  /*0be0*/  F2I.NTZ R5, R4 ;  /* 0x0000000400057305 */ /* 0x000e220000203100 */
[----:B--2---:R-:W-:-:S04]  /*0bf0*/  FFMA R0, R0, -0.5, R21 ;  /* 0xbf00000000007823 */ /* 0x004fc80000000015 */
[----:B------:R-:W-:-:S04]  /*0c00*/  FMUL R9, R0, R0 ;  /* 0x0000000000097220 */ /* 0x000fc80000400000 */
[C---:B------:R-:W-:Y:S01]  /*0c10*/  FFMA R8, R9.reuse, -R8, 2.550144195556640625 ;  /* 0x4023359009087423 */ /* 0x040fe20000000808 */
[----:B------:R-:W-:Y:S01]  /*0c20*/  FFMA R10, R9, R10, -1.334560394287109375 ;  /* 0xbfaad2e0090a7423 */ /* 0x000fe2000000000a */
[----:B------:R-:W-:Y:S01]  /*0c30*/  FFMA R12, R0, R9, RZ ;  /* 0x00000009000c7223 */ /* 0x000fe200000000ff */
[----:B0-----:R-:W-:Y:S01]  /*0c40*/  LOP3.LUT R4, R5, 0x1, RZ, 0xc0, !PT ;  /* 0x0000000105047812 */ /* 0x001fe200078ec0ff */
[C---:B------:R-:W-:Y:S01]  /*0c50*/  FFMA R3, R9.reuse, R8, -5.1677198410034179688 ;  /* 0xc0a55df609037423 */ /* 0x040fe20000000008 */
[----:B------:R-:W-:Y:S01]  /*0c60*/  FFMA R10, R9, R10, 4.0586924552917480469 ;  /* 0x4081e0cf090a7423 */ /* 0x000fe2000000000a */
[----:B------:R-:W-:Y:S02]  /*0c70*/  IADD3 R8, PT, PT, R5, 0x1, RZ ;  /* 0x0000000105087810 */ /* 0x000fe40007ffe0ff */
[----:B------:R-:W-:Y:S01]  /*0c80*/  FFMA R3, R3, R12, RZ ;  /* 0x0000000c03037223 */ /* 0x000fe200000000ff */
[----:B------:R-:W-:Y:S01]  /*0c90*/  FFMA R10, R9, R10, -4.9348020553588867188 ;  /* 0xc09de9e6090a7423 */ /* 0x000fe2000000000a */
[----:B------:R-:W-:-:S02]  /*0ca0*/  LOP3.LUT P3, RZ, R8, 0x2, RZ, 0xc0, !PT ;  /* 0x0000000208ff7812 */ /* 0x000fc4000786c0ff */
[----:B------:R-:W-:Y:S01]  /*0cb0*/  FFMA R3, R0, 3.1415927410125732422, R3 ;  /* 0x40490fdb00037823 */ /* 0x000fe20000000003 */
[----:B------:R-:W-:Y:S01]  /*0cc0*/  FFMA R10, R9, R10, 1 ;  /* 0x3f800000090a7423 */ /* 0x000fe2000000000a */
[----:B------:R-:W-:Y:S02]  /*0cd0*/  ISETP.NE.U32.AND P1, PT, R4, 0x1, PT ;  /* 0x000000010400780c */ /* 0x000fe40003f25070 */
[----:B------:R-:W-:Y:S02]  /*0ce0*/  LOP3.LUT P2, RZ, R5, 0x2, RZ, 0xc0, !PT ;  /* 0x0000000205ff7812 */ /* 0x000fe4000784c0ff */
[----:B------:R-:W-:Y:S02]  /*0cf0*/  FSEL R0, R10, R3, !P1 ;  /* 0x000000030a007208 */ /* 0x000fe40004800000 */
[----:B------:R-:W-:Y:S02]  /*0d00*/  FSEL R24, R3, R10, !P1 ;  /* 0x0000000a03187208 */ /* 0x000fe40004800000 */
[----:B------:R-:W-:Y:S01]  /*0d10*/  FSEL R0, R0, -R0, !P2 ;  /* 0x8000000000007208 */ /* 0x000fe20005000000 */
[----:B------:R-:W-:-:S02]  /*0d20*/  @!P4 FMUL R0, RZ, R21 ;  /* 0x00000015ff00c220 */ /* 0x000fc40000400000 */
[----:B------:R-:W-:Y:S02]  /*0d30*/  @P3 FADD R24, RZ, -R24 ;  /* 0x80000018ff183221 */ /* 0x000fe40000000000 */
[C---:B------:R-:W-:Y:S01]  /*0d40*/  @P0 FADD R24, R0.reuse, 1 ;  /* 0x3f80000000180421 */ /* 0x040fe20000000000 */
[----:B------:R-:W-:Y:S01]  /*0d50*/  FADD R25, R0, -1 ;  /* 0xbf80000000197421 */ /* 0x000fe20000000000 */
[----:B-1----:R-:W-:Y:S02]  /*0d60*/  I2FP.F32.U32 R0, UR6 ;  /* 0x0000000600007c45 */ /* 0x002fe40008201000 */
[----:B------:R-:W0:Y:S03]  /*0d70*/  MUFU.RCP R3, R24 ;  /* 0x0000001800037308 */ /* 0x000e260000001000 */
[----:B------:R-:W-:-:S05]  /*0d80*/  FMUL R0, R0, 0.5 ;  /* 0x3f00000000007820 */ /* 0x000fca0000400000 */
[----:B------:R-:W1:Y:S01]  /*0d90*/  FCHK P0, R25, R24 ;  /* 0x0000001819007302 */ /* 0x000e620000000000 */
[----:B0-----:R-:W-:-:S04]  /*0da0*/  FFMA R4, -R24, R3, 1 ;  /* 0x3f80000018047423 */ /* 0x001fc80000000103 */
[----:B------:R-:W-:-:S04]  /*0db0*/  FFMA R4, R3, R4, R3 ;  /* 0x0000000403047223 */ /* 0x000fc80000000003 */
[----:B------:R-:W-:-:S04]  /*0dc0*/  FFMA R3, R25, R4, RZ ;  /* 0x0000000419037223 */ /* 0x000fc800000000ff */
[----:B------:R-:W-:-:S04]  /*0dd0*/  FFMA R5, -R24, R3, R25 ;  /* 0x0000000318057223 */ /* 0x000fc80000000119 */
[----:B------:R-:W-:Y:S01]  /*0de0*/  FFMA R21, R4, R5, R3 ;  /* 0x0000000504157223 */ /* 0x000fe20000000003 */
[----:B-1----:R-:W-:Y:S06]  /*0df0*/  @!P0 BRA `(.L_x_14) ;  /* 0x0000000000088947 */ /* 0x002fec0003800000 */
[----:B------:R-:W-:-:S07]  /*0e00*/  MOV R20, 0xe20 ;  /* 0x00000e2000147802 */ /* 0x000fce0000000f00 */
[----:B------:R-:W-:Y:S05]  /*0e10*/  CALL.REL.NOINC `($__internal_0_$__cuda_sm3x_div_rn_noftz_f32_slowpath) ;  /* 0x0000001000ac7944 */ /* 0x000fea0003c00000 */
.L_x_14:
[----:B------:R-:W-:Y:S05]  /*0e20*/  BSYNC.RECONVERGENT B0 ;  /* 0x0000000000007941 */ /* 0x000fea0003800200 */
.L_x_13:
[----:B------:R-:W-:Y:S01]  /*0e30*/  FMNMX R24, R0, 1, !PT ;  /* 0x3f80000000187809 */ /* 0x000fe20007800000 */
[----:B------:R-:W-:Y:S01]  /*0e40*/  UMOV UR6, 0x3fb504f3 ;  /* 0x3fb504f300067882 */ /* 0x000fe20000000000 */
[----:B------:R-:W-:Y:S01]  /*0e50*/  HFMA2 R18, -RZ, RZ, 1.875, 0 ;  /* 0x3f800000ff127431 */ /* 0x000fe200000001ff */
[----:B------:R-:W-:Y:S01]  /*0e60*/  MOV R5, UR6 ;  /* 0x0000000600057c02 */ /* 0x000fe20008000f00 */
[----:B------:R-:W0:Y:S01]  /*0e70*/  MUFU.RCP R3, R24 ;  /* 0x0000001800037308 */ /* 0x000e220000001000 */
[----:B------:R-:W-:-:S04]  /*0e80*/  FADD R21, R21, 1 ;  /* 0x3f80000015157421 */ /* 0x000fc80000000000 */
[----:B------:R-:W-:-:S03]  /*0e90*/  FADD R15, -R21, 1 ;  /* 0x3f800000150f7421 */ /* 0x000fc60000000100 */
[----:B------:R-:W1:Y:S01]  /*0ea0*/  FCHK P0, R5, R24 ;  /* 0x0000001805007302 */ /* 0x000e620000000000 */
[----:B------:R-:W-:Y:S01]  /*0eb0*/  FFMA R18, R21, -0.5, R18 ;  /* 0xbf00000015127823 */ /* 0x000fe20000000012 */
[----:B------:R-:W-:-:S03]  /*0ec0*/  FADD R19, R15, R15 ;  /* 0x0000000f0f137221 */ /* 0x000fc60000000000 */
[----:B------:R-:W-:Y:S01]  /*0ed0*/  FMUL R18, R18, R18 ;  /* 0x0000001212127220 */ /* 0x000fe20000400000 */
[----:B0-----:R-:W-:-:S04]  /*0ee0*/  FFMA R0, -R24, R3, 1 ;  /* 0x3f80000018007423 */ /* 0x001fc80000000103 */
[----:B------:R-:W-:-:S04]  /*0ef0*/  FFMA R0, R3, R0, R3 ;  /* 0x0000000003007223 */ /* 0x000fc80000000003 */
[----:B------:R-:W-:-:S04]  /*0f00*/  FFMA R3, R0, 1.4142135381698608398, RZ ;  /* 0x3fb504f300037823 */ /* 0x000fc800000000ff */
[----:B------:R-:W-:-:S04]  /*0f10*/  FFMA R4, -R24, R3, 1.4142135381698608398 ;  /* 0x3fb504f318047423 */ /* 0x000fc80000000103 */
[----:B------:R-:W-:Y:S01]  /*0f20*/  FFMA R21, R0, R4, R3 ;  /* 0x0000000400157223 */ /* 0x000fe20000000003 */
[----:B-1----:R-:W-:Y:S06]  /*0f30*/  @!P0 BRA `(.L_x_15) ;  /* 0x00000000000c8947 */ /* 0x002fec0003800000 */
[----:B------:R-:W-:Y:S02]  /*0f40*/  MOV R25, 0x3fb504f3 ;  /* 0x3fb504f300197802 */ /* 0x000fe40000000f00 */
[----:B------:R-:W-:-:S07]  /*0f50*/  MOV R20, 0xf70 ;  /* 0x00000f7000147802 */ /* 0x000fce0000000f00 */
[----:B------:R-:W-:Y:S05]  /*0f60*/  CALL.REL.NOINC `($__internal_0_$__cuda_sm3x_div_rn_noftz_f32_slowpath) ;  /* 0x0000001000587944 */ /* 0x000fea0003c00000 */
.L_x_15:
[C---:B------:R-:W-:Y:S01]  /*0f70*/  FADD R4, R21.reuse, R21 ;  /* 0x0000001515047221 */ /* 0x040fe20000000000 */
[----:B------:R-:W0:Y:S01]  /*0f80*/  FRND.TRUNC R14, R21 ;  /* 0x00000015000e7307 */ /* 0x000e22000020d000 */
[----:B------:R-:W-:Y:S01]  /*0f90*/  MOV R8, 0x3f17acc9 ;  /* 0x3f17acc900087802 */ /* 0x000fe20000000f00 */
[----:B------:R-:W-:Y:S01]  /*0fa0*/  BSSY.RECONVERGENT B0, `(.L_x_16) ;  /* 0x0000027000007945 */ /* 0x000fe20003800200 */
[----:B------:R-:W-:Y:S02]  /*0fb0*/  MOV R10, 0x3e684e12 ;  /* 0x3e684e12000a7802 */ /* 0x000fe40000000f00 */
[----:B------:R-:W-:-:S03]  /*0fc0*/  FSETP.GT.AND P0, PT, |R21|, 16777216, PT ;  /* 0x4b8000001500780b */ /* 0x000fc60003f04200 */
[----:B------:R-:W1:Y:S01]  /*0fd0*/  FRND R0, R4 ;  /* 0x0000000400007307 */ /* 0x000e620000201000 */
[----:B0-----:R-:W-:-:S07]  /*0fe0*/  FSETP.NEU.AND P4, PT, R21, R14, PT ;  /* 0x0000000e1500720b */ /* 0x001fce0003f8d000 */
[----:B------:R-:W0:Y:S01]  /*0ff0*/  F2I.NTZ R5, R4 ;  /* 0x0000000400057305 */ /* 0x000e220000203100 */
[----:B-1----:R-:W-:-:S04]  /*1000*/  FFMA R0, R0, -0.5, R21 ;  /* 0xbf00000000007823 */ /* 0x002fc80000000015 */
        /* <DEDUP_REMOVED lines=21> */
[----:B------:R-:W-:-:S03]  /*1160*/  FADD R25, R0, -1 ;  /* 0xbf80000000197421 */ /* 0x000fc60000000000 */
[----:B------:R-:W0:Y:S08]  /*1170*/  MUFU.RCP R3, R24 ;  /* 0x0000001800037308 */ /* 0x000e300000001000 */
        /* <DEDUP_REMOVED lines=9> */
.L_x_17:
[----:B------:R-:W-:Y:S05]  /*1210*/  BSYNC.RECONVERGENT B0 ;  /* 0x0000000000007941 */ /* 0x000fea0003800200 */
.L_x_16:
[----:B------:R-:W0:Y:S02]  /*1220*/  LDC R11, c[0x0][0x394] ;  /* 0x0000e500ff0b7b82 */ /* 0x000e240000000800 */
[----:B0-----:R-:W-:-:S13]  /*1230*/  ISETP.GE.AND P0, PT, R2, R11, PT ;  /* 0x0000000b0200720c */ /* 0x001fda0003f06270 */
[----:B------:R-:W-:Y:S05]  /*1240*/  @P0 EXIT ;  /* 0x000000000000094d */ /* 0x000fea0003800000 */
[----:B------:R-:W0:Y:S01]  /*1250*/  LDCU UR6, c[0x0][0x390] ;  /* 0x00007200ff0677ac */ /* 0x000e220008000800 */
[----:B------:R-:W1:Y:S08]  /*1260*/  LDC.64 R8, c[0x0][0x380] ;  /* 0x0000e000ff087b82 */ /* 0x000e700000000a00 */
[----:B------:R-:W2:Y:S01]  /*1270*/  LDC R20, c[0x0][0x39c] ;  /* 0x0000e700ff147b82 */ /* 0x000ea20000000800 */
[----:B0-----:R-:W-:-:S05]  /*1280*/  MOV R16, UR6 ;  /* 0x0000000600107c02 */ /* 0x001fca0008000f00 */
[----:B------:R-:W-:-:S04]  /*1290*/  IMAD R3, R6, R16, R17 ;  /* 0x0000001006037224 */ /* 0x000fc800078e0211 */
[----:B-1----:R-:W-:-:S05]  /*12a0*/  IMAD.WIDE R8, R3, 0x4, R8 ;  /* 0x0000000403087825 */ /* 0x002fca00078e0208 */
[----:B------:R2:W3:Y:S01]  /*12b0*/  LDG.E.CONSTANT R14, desc[UR4][R8.64] ;  /* 0x00000004080e7981 */ /* 0x0004e2000c1e9900 */
[----:B------:R-:W-:-:S06]  /*12c0*/  IMAD.WIDE R4, R16, 0x4, R8 ;  /* 0x0000000410047825 */ /* 0x000fcc00078e0208 */
[----:B------:R-:W4:Y:S01]  /*12d0*/  LDG.E.CONSTANT R4, desc[UR4][R4.64] ;  /* 0x0000000404047981 */ /* 0x000f22000c1e9900 */
[----:B------:R-:W-:Y:S01]  /*12e0*/  LOP3.LUT R3, R11, 0x2, RZ, 0x3c, !PT ;  /* 0x000000020b037812 */ /* 0x000fe200078e3cff */
[----:B------:R-:W-:Y:S01]  /*12f0*/  FADD R21, R21, 1 ;  /* 0x3f80000015157421 */ /* 0x000fe20000000000 */
[----:B------:R-:W-:Y:S02]  /*1300*/  MOV R12, 0x3f800000 ;  /* 0x3f800000000c7802 */ /* 0x000fe40000000f00 */
[----:B------:R-:W-:Y:S01]  /*1310*/  IADD3 R3, PT, PT, -R6, R3, RZ ;  /* 0x0000000306037210 */ /* 0x000fe20007ffe1ff */
[C---:B------:R-:W-:Y:S02]  /*1320*/  FADD R11, -R21.reuse, 1 ;  /* 0x3f800000150b7421 */ /* 0x040fe40000000100 */
[----:B------:R-:W-:Y:S01]  /*1330*/  FFMA R12, R21, -0.5, R12 ;  /* 0xbf000000150c7823 */ /* 0x000fe2000000000c */
[----:B------:R-:W-:Y:S01]  /*1340*/  LOP3.LUT P0, R21, R3, 0x3, RZ, 0xc0, !PT ;  /* 0x0000000303157812 */ /* 0x000fe2000780c0ff */
[----:B------:R-:W-:Y:S01]  /*1350*/  BSSY.RECONVERGENT B0, `(.L_x_18) ;  /* 0x0000044000007945 */ /* 0x000fe20003800200 */
[----:B------:R-:W-:-:S02]  /*1360*/  HFMA2 R0, -RZ, RZ, 0, 0 ;  /* 0x00000000ff007431 */ /* 0x000fc400000001ff */
[----:B------:R-:W-:Y:S01]  /*1370*/  FADD R13, R11, R11 ;  /* 0x0000000b0b0d7221 */ /* 0x000fe20000000000 */
[----:B------:R-:W-:Y:S01]  /*1380*/  FMUL R12, R12, R12 ;  /* 0x0000000c0c0c7220 */ /* 0x000fe20000400000 */
[----:B------:R-:W-:Y:S01]  /*1390*/  FMUL R15, R15, -R15 ;  /* 0x8000000f0f0f7220 */ /* 0x000fe20000400000 */
[----:B------:R-:W-:Y:S01]  /*13a0*/  MOV R10, RZ ;  /* 0x000000ff000a7202 */ /* 0x000fe20000000f00 */
[----:B------:R-:W-:Y:S01]  /*13b0*/  FMUL R11, R11, -R11 ;  /* 0x8000000b0b0b7220 */ /* 0x000fe20000400000 */
[----:B--2---:R-:W-:Y:S01]  /*13c0*/  FMUL R9, R20, 100 ;  /* 0x42c8000014097820 */ /* 0x004fe20000400000 */
[----:B---3--:R-:W-:Y:S02]  /*13d0*/  MOV R8, R14 ;  /* 0x0000000e00087202 */ /* 0x008fe40000000f00 */
[----:B----4-:R-:W-:Y:S01]  /*13e0*/  MOV R3, R4 ;  /* 0x0000000400037202 */ /* 0x010fe20000000f00 */
[----:B------:R-:W-:Y:S06]  /*13f0*/  @!P0 BRA `(.L_x_19) ;  /* 0x0000000000e48947 */ /* 0x000fec0003800000 */
[----:B------:R-:W-:Y:S01]  /*1400*/  BSSY.RECONVERGENT B1, `(.L_x_20) ;  /* 0x0000037000017945 */ /* 0x000fe20003800200 */
[----:B------:R-:W-:Y:S01]  /*1410*/  IMAD R5, R2, R16, R17 ;  /* 0x0000001002057224 */ /* 0x000fe200078e0211 */
[----:B------:R-:W-:Y:S02]  /*1420*/  IADD3 R2, PT, PT, -R21, RZ, RZ ;  /* 0x000000ff15027210 */ /* 0x000fe40007ffe1ff */
[----:B------:R-:W-:Y:S02]  /*1430*/  MOV R0, RZ ;  /* 0x000000ff00007202 */ /* 0x000fe40000000f00 */
[----:B------:R-:W-:Y:S02]  /*1440*/  MOV R10, RZ ;  /* 0x000000ff000a7202 */ /* 0x000fe40000000f00 */
[----:B------:R-:W-:Y:S02]  /*1450*/  MOV R3, R4 ;  /* 0x0000000400037202 */ /* 0x000fe40000000f00 */
[----:B------:R-:W-:-:S07]  /*1460*/  MOV R8, R14 ;  /* 0x0000000e00087202 */ /* 0x000fce0000000f00 */
.L_x_23:
[----:B0-----:R-:W0:Y:S02]  /*1470*/  LDC.64 R20, c[0x0][0x380] ;  /* 0x0000e000ff147b82 */ /* 0x001e240000000a00 */
[----:B0-----:R-:W-:-:S05]  /*1480*/  IMAD.WIDE R20, R5, 0x4, R20 ;  /* 0x0000000405147825 */ /* 0x001fca00078e0214 */
[----:B------:R0:W2:Y:S01]  /*1490*/  LDG.E.CONSTANT R24, desc[UR4][R20.64] ;  /* 0x0000000414187981 */ /* 0x0000a2000c1e9900 */
[----:B------:R-:W-:Y:S01]  /*14a0*/  FADD R23, R3, R3 ;  /* 0x0000000303177221 */ /* 0x000fe20000000000 */
[----:B------:R-:W-:Y:S01]  /*14b0*/  FMUL R16, R15, R14 ;  /* 0x0000000e0f107220 */ /* 0x000fe20000400000 */
[----:B------:R-:W-:Y:S01]  /*14c0*/  FMUL R10, R11, R10 ;  /* 0x0000000a0b0a7220 */ /* 0x000fe20000400000 */
[----:B------:R-:W-:Y:S02]  /*14d0*/  BSSY.RECONVERGENT B2, `(.L_x_21) ;  /* 0x000001e000027945 */ /* 0x000fe40003800200 */
[----:B------:R-:W-:Y:S01]  /*14e0*/  FFMA R27, R19, R4, R16 ;  /* 0x00000004131b7223 */ /* 0x000fe20000000010 */
[----:B------:R-:W-:Y:S01]  /*14f0*/  FADD R16, R3, -R4 ;  /* 0x8000000403107221 */ /* 0x000fe20000000000 */
[----:B0-----:R-:W-:Y:S01]  /*1500*/  FFMA R21, R13, R0, R10 ;  /* 0x000000000d157223 */ /* 0x001fe2000000000a */
[----:B--2---:R-:W-:Y:S01]  /*1510*/  FADD R23, R24, -R23 ;  /* 0x8000001718177221 */ /* 0x004fe20000000000 */
[----:B------:R-:W0:Y:S03]  /*1520*/  MUFU.RCP R25, R24 ;  /* 0x0000001800197308 */ /* 0x000e260000001000 */
[----:B------:R-:W-:Y:S01]  /*1530*/  FADD R23, R23, R8 ;  /* 0x0000000817177221 */ /* 0x000fe20000000000 */
[----:B------:R-:W-:-:S03]  /*1540*/  FADD R8, R8, -R14 ;  /* 0x8000000e08087221 */ /* 0x000fc60000000000 */
[----:B------:R-:W-:Y:S01]  /*1550*/  FFMA R23, R18, R23, R27 ;  /* 0x0000001712177223 */ /* 0x000fe2000000001b */
[----:B------:R-:W-:-:S03]  /*1560*/  FADD R27, R16, R16 ;  /* 0x00000010101b7221 */ /* 0x000fc60000000000 */
[----:B------:R-:W-:-:S04]  /*1570*/  FADD R16, R24, -R23 ;  /* 0x8000001718107221 */ /* 0x000fc80000000000 */
[----:B------:R-:W-:Y:S01]  /*1580*/  FADD R27, R16, -R27 ;  /* 0x8000001b101b7221 */ /* 0x000fe20000000000 */
[----:B0-----:R-:W-:-:S03]  /*1590*/  FFMA R10, -R24, R25, 1 ;  /* 0x3f800000180a7423 */ /* 0x001fc60000000119 */
[----:B------:R-:W-:Y:S01]  /*15a0*/  FADD R27, R8, R27 ;  /* 0x0000001b081b7221 */ /* 0x000fe20000000000 */
[----:B------:R-:W-:Y:S01]  /*15b0*/  MOV R8, R3 ;  /* 0x0000000300087202 */ /* 0x000fe20000000f00 */
[----:B------:R-:W-:Y:S01]  /*15c0*/  FFMA R10, R25, R10, R25 ;  /* 0x0000000a190a7223 */ /* 0x000fe20000000019 */
[----:B------:R-:W-:Y:S01]  /*15d0*/  MOV R3, R24 ;  /* 0x0000001800037202 */ /* 0x000fe20000000f00 */
[----:B------:R-:W-:-:S04]  /*15e0*/  FFMA R25, R12, R27, R21 ;  /* 0x0000001b0c197223 */ /* 0x000fc80000000015 */
[----:B------:R-:W0:Y:S01]  /*15f0*/  FCHK P0, R25, R24 ;  /* 0x0000001819007302 */ /* 0x000e220000000000 */
[----:B------:R-:W-:-:S04]  /*1600*/  FFMA R21, R25, R10, RZ ;  /* 0x0000000a19157223 */ /* 0x000fc800000000ff */
[----:B------:R-:W-:-:S04]  /*1610*/  FFMA R14, -R24, R21, R25 ;  /* 0x00000015180e7223 */ /* 0x000fc80000000119 */
[----:B------:R-:W-:Y:S01]  /*1620*/  FFMA R16, R10, R14, R21 ;  /* 0x0000000e0a107223 */ /* 0x000fe20000000015 */
[----:B------:R-:W-:Y:S02]  /*1630*/  MOV R10, R0 ;  /* 0x00000000000a7202 */ /* 0x000fe40000000f00 */
[----:B------:R-:W-:Y:S02]  /*1640*/  MOV R14, R4 ;  /* 0x00000004000e7202 */ /* 0x000fe40000000f00 */
[----:B------:R-:W-:Y:S02]  /*1650*/  MOV R4, R23 ;  /* 0x0000001700047202 */ /* 0x000fe40000000f00 */
[----:B------:R-:W-:Y:S01]  /*1660*/  MOV R0, R25 ;  /* 0x0000001900007202 */ /* 0x000fe20000000f00 */
[----:B0-----:R-:W-:Y:S06]  /*1670*/  @!P0 BRA `(.L_x_22) ;  /* 0x00000000000c8947 */ /* 0x001fec0003800000 */
[----:B------:R-:W-:-:S07]  /*1680*/  MOV R20, 0x16a0 ;  /* 0x000016a000147802 */ /* 0x000fce0000000f00 */
[----:B------:R-:W-:Y:S05]  /*1690*/  CALL.REL.NOINC `($__internal_0_$__cuda_sm3x_div_rn_noftz_f32_slowpath) ;  /* 0x00000008008c7944 */ /* 0x000fea0003c00000 */
[----:B------:R-:W-:-:S07]  /*16a0*/  MOV R16, R21 ;  /* 0x0000001500107202 */ /* 0x000fce0000000f00 */
.L_x_22:
[----:B------:R-:W-:Y:S05]  /*16b0*/  BSYNC.RECONVERGENT B2 ;  /* 0x0000000000027941 */ /* 0x000fea0003800200 */
.L_x_21:
[----:B------:R-:W0:Y:S01]  /*16c0*/  LDC.64 R20, c[0x0][0x3a0] ;  /* 0x0000e800ff147b82 */ /* 0x000e220000000a00 */
[----:B------:R-:W-:Y:S01]  /*16d0*/  FMUL R23, R16, R9 ;  /* 0x0000000910177220 */ /* 0x000fe20000400000 */
[----:B------:R-:W1:Y:S01]  /*16e0*/  LDCU UR6, c[0x0][0x390] ;  /* 0x00007200ff0677ac */ /* 0x000e620008000800 */
[----:B------:R-:W-:Y:S02]  /*16f0*/  IADD3 R2, PT, PT, R2, 0x1, RZ ;  /* 0x0000000102027810 */ /* 0x000fe40007ffe0ff */
[----:B------:R-:W-:Y:S02]  /*1700*/  IADD3 R6, PT, PT, R6, 0x1, RZ ;  /* 0x0000000106067810 */ /* 0x000fe40007ffe0ff */
[----:B------:R-:W-:Y:S02]  /*1710*/  ISETP.NE.AND P0, PT, R2, RZ, PT ;  /* 0x000000ff0200720c */ /* 0x000fe40003f05270 */
[----:B-1----:R-:W-:Y:S01]  /*1720*/  MOV R16, UR6 ;  /* 0x0000000600107c02 */ /* 0x002fe20008000f00 */
[----:B0-----:R-:W-:-:S03]  /*1730*/  IMAD.WIDE R20, R5, 0x4, R20 ;  /* 0x0000000405147825 */ /* 0x001fc600078e0214 */
[----:B------:R-:W-:Y:S02]  /*1740*/  IADD3 R5, PT, PT, R5, R16, RZ ;  /* 0x0000001005057210 */ /* 0x000fe40007ffe0ff */
[----:B------:R0:W-:Y:S05]  /*1750*/  STG.E desc[UR4][R20.64], R23 ;  /* 0x0000001714007986 */ /* 0x0001ea000c101904 */
[----:B------:R-:W-:Y:S05]  /*1760*/  @P0 BRA `(.L_x_23) ;  /* 0xfffffffc00400947 */ /* 0x000fea000383ffff */
[----:B------:R-:W-:Y:S05]  /*1770*/  BSYNC.RECONVERGENT B1 ;  /* 0x0000000000017941 */ /* 0x000fea0003800200 */
.L_x_20:
[----:B------:R-:W-:-:S07]  /*1780*/  IADD3 R2, PT, PT, R6, 0x2, RZ ;  /* 0x0000000206027810 */ /* 0x000fce0007ffe0ff */
.L_x_19:
[----:B------:R-:W-:Y:S05]  /*1790*/  BSYNC.RECONVERGENT B0 ;  /* 0x0000000000007941 */ /* 0x000fea0003800200 */
.L_x_18:
[----:B------:R-:W-:-:S04]  /*17a0*/  IADD3 R7, PT, PT, R7, -0x3, RZ ;  /* 0xfffffffd07077810 */ /* 0x000fc80007ffe0ff */
[----:B------:R-:W-:-:S13]  /*17b0*/  ISETP.GE.U32.AND P0, PT, R7, 0x3, PT ;  /* 0x000000030700780c */ /* 0x000fda0003f06070 */
[----:B------:R-:W-:Y:S05]  /*17c0*/  @!P0 EXIT ;  /* 0x000000000000894d */ /* 0x000fea0003800000 */
[----:B------:R-:W1:Y:S01]  /*17d0*/  LDCU UR6, c[0x0][0x394] ;  /* 0x00007280ff0677ac */ /* 0x000e620008000800 */
[C---:B------:R-:W-:Y:S01]  /*17e0*/  IMAD R7, R2.reuse, R16, R17 ;  /* 0x0000001002077224 */ /* 0x040fe200078e0211 */
[----:B-1----:R-:W-:-:S07]  /*17f0*/  IADD3 R6, PT, PT, R2, -UR6, RZ ;  /* 0x8000000602067c10 */ /* 0x002fce000fffe0ff */
.L_x_32:
[----:B0-----:R-:W1:Y:S02]  /*1800*/  LDC.64 R30, c[0x0][0x380] ;  /* 0x0000e000ff1e7b82 */ /* 0x001e640000000a00 */
[----:B-1----:R-:W-:-:S05]  /*1810*/  IMAD.WIDE R30, R7, 0x4, R30 ;  /* 0x00000004071e7825 */ /* 0x002fca00078e021e */
[----:B------:R-:W2:Y:S01]  /*1820*/  LDG.E.CONSTANT R29, desc[UR4][R30.64] ;  /* 0x000000041e1d7981 */ /* 0x000ea2000c1e9900 */
[----:B------:R-:W-:Y:S01]  /*1830*/  FADD R2, R3, R3 ;  /* 0x0000000303027221 */ /* 0x000fe20000000000 */
[----:B------:R-:W-:Y:S01]  /*1840*/  FMUL R16, R15, R14 ;  /* 0x0000000e0f107220 */ /* 0x000fe20000400000 */
[----:B------:R-:W-:Y:S01]  /*1850*/  FMUL R10, R11, R10 ;  /* 0x0000000a0b0a7220 */ /* 0x000fe20000400000 */
[----:B------:R-:W-:Y:S02]  /*1860*/  BSSY.RECONVERGENT B0, `(.L_x_24) ;  /* 0x0000019000007945 */ /* 0x000fe40003800200 */
[----:B------:R-:W-:Y:S01]  /*1870*/  FFMA R17, R19, R4, R16 ;  /* 0x0000000413117223 */ /* 0x000fe20000000010 */
[----:B------:R-:W-:Y:S01]  /*1880*/  FADD R16, R3, -R4 ;  /* 0x8000000403107221 */ /* 0x000fe20000000000 */
[----:B--2---:R-:W-:Y:S01]  /*1890*/  FADD R5, R29, -R2 ;  /* 0x800000021d057221 */ /* 0x004fe20000000000 */
[----:B0-----:R-:W0:Y:S03]  /*18a0*/  MUFU.RCP R20, R29 ;  /* 0x0000001d00147308 */ /* 0x001e260000001000 */
[----:B------:R-:W-:-:S04]  /*18b0*/  FADD R5, R5, R8 ;  /* 0x0000000805057221 */ /* 0x000fc80000000000 */
[----:B------:R-:W-:Y:S01]  /*18c0*/  FFMA R2, R18, R5, R17 ;  /* 0x0000000512027223 */ /* 0x000fe20000000011 */
[----:B------:R-:W-:Y:S01]  /*18d0*/  FADD R17, R16, R16 ;  /* 0x0000001010117221 */ /* 0x000fe20000000000 */
[----:B------:R-:W-:Y:S02]  /*18e0*/  FADD R5, R8, -R14 ;  /* 0x8000000e08057221 */ /* 0x000fe40000000000 */
[----:B------:R-:W-:-:S04]  /*18f0*/  FADD R26, R29, -R2 ;  /* 0x800000021d1a7221 */ /* 0x000fc80000000000 */
[----:B------:R-:W-:Y:S01]  /*1900*/  FADD R8, R26, -R17 ;  /* 0x800000111a087221 */ /* 0x000fe20000000000 */
[----:B------:R-:W-:Y:S01]  /*1910*/  FFMA R17, R13, R0, R10 ;  /* 0x000000000d117223 */ /* 0x000fe2000000000a */
[----:B0-----:R-:W-:Y:S02]  /*1920*/  FFMA R21, -R29, R20, 1 ;  /* 0x3f8000001d157423 */ /* 0x001fe40000000114 */
[----:B------:R-:W-:Y:S02]  /*1930*/  FADD R5, R5, R8 ;  /* 0x0000000805057221 */ /* 0x000fe40000000000 */
[----:B------:R-:W-:Y:S02]  /*1940*/  FFMA R21, R20, R21, R20 ;  /* 0x0000001514157223 */ /* 0x000fe40000000014 */
[----:B------:R-:W-:-:S04]  /*1950*/  FFMA R8, R12, R5, R17 ;  /* 0x000000050c087223 */ /* 0x000fc80000000011 */
[----:B------:R-:W0:Y:S01]  /*1960*/  FCHK P0, R8, R29 ;  /* 0x0000001d08007302 */ /* 0x000e220000000000 */
[----:B------:R-:W-:-:S04]  /*1970*/  FFMA R10, R8, R21, RZ ;  /* 0x00000015080a7223 */ /* 0x000fc800000000ff */
[----:B------:R-:W-:-:S04]  /*1980*/  FFMA R5, -R29, R10, R8 ;  /* 0x0000000a1d057223 */ /* 0x000fc80000000108 */
[----:B------:R-:W-:Y:S01]  /*1990*/  FFMA R21, R21, R5, R10 ;  /* 0x0000000515157223 */ /* 0x000fe2000000000a */
[----:B0-----:R-:W-:Y:S06]  /*19a0*/  @!P0 BRA `(.L_x_25) ;  /* 0x0000000000108947 */ /* 0x001fec0003800000 */
[----:B------:R-:W-:Y:S02]  /*19b0*/  MOV R25, R8 ;  /* 0x0000000800197202 */ /* 0x000fe40000000f00 */
[----:B------:R-:W-:Y:S02]  /*19c0*/  MOV R24, R29 ;  /* 0x0000001d00187202 */ /* 0x000fe40000000f00 */
[----:B------:R-:W-:-:S07]  /*19d0*/  MOV R20, 0x19f0 ;  /* 0x000019f000147802 */ /* 0x000fce0000000f00 */
[----:B------:R-:W-:Y:S05]  /*19e0*/  CALL.REL.NOINC `($__internal_0_$__cuda_sm3x_div_rn_noftz_f32_slowpath) ;  /* 0x0000000400b87944 */ /* 0x000fea0003c00000 */
.L_x_25:
[----:B------:R-:W-:Y:S05]  /*19f0*/  BSYNC.RECONVERGENT B0 ;  /* 0x0000000000007941 */ /* 0x000fea0003800200 */
.L_x_24:
[----:B------:R-:W0:Y:S08]  /*1a00*/  LDC R5, c[0x0][0x390] ;  /* 0x0000e400ff057b82 */ /* 0x000e300000000800 */
[----:B------:R-:W1:Y:S01]  /*1a10*/  LDC.64 R32, c[0x0][0x3a0] ;  /* 0x0000e800ff207b82 */ /* 0x000e620000000a00 */
[----:B0-----:R-:W-:-:S05]  /*1a20*/  IMAD.WIDE R30, R5, 0x4, R30 ;  /* 0x00000004051e7825 */ /* 0x001fca00078e021e */
[----:B------:R-:W2:Y:S01]  /*1a30*/  LDG.E.CONSTANT R5, desc[UR4][R30.64] ;  /* 0x000000041e057981 */ /* 0x000ea2000c1e9900 */
[----:B------:R-:W-:Y:S01]  /*1a40*/  FADD R10, R29, R29 ;  /* 0x0000001d1d0a7221 */ /* 0x000fe20000000000 */
[----:B------:R-:W-:Y:S01]  /*1a50*/  FMUL R4, R15, R4 ;  /* 0x000000040f047220 */ /* 0x000fe20000400000 */
[----:B------:R-:W-:Y:S01]  /*1a60*/  FADD R14, R26, R26 ;  /* 0x0000001a1a0e7221 */ /* 0x000fe20000000000 */
[----:B------:R-:W-:Y:S01]  /*1a70*/  FMUL R0, R11, R0 ;  /* 0x000000000b007220 */ /* 0x000fe20000400000 */
[----:B-1----:R-:W-:-:S04]  /*1a80*/  IMAD.WIDE R32, R7, 0x4, R32 ;  /* 0x0000000407207825 */ /* 0x002fc800078e0220 */
[----:B------:R-:W-:Y:S01]  /*1a90*/  FFMA R17, R19, R2, R4 ;  /* 0x0000000213117223 */ /* 0x000fe20000000004 */
[----:B------:R-:W-:Y:S01]  /*1aa0*/  BSSY.RECONVERGENT B0, `(.L_x_26) ;  /* 0x0000017000007945 */ /* 0x000fe20003800200 */
[----:B------:R-:W-:Y:S01]  /*1ab0*/  FFMA R23, R13, R8, R0 ;  /* 0x000000080d177223 */ /* 0x000fe20000000000 */
[----:B--2---:R-:W-:-:S04]  /*1ac0*/  FADD R10, R5, -R10 ;  /* 0x8000000a050a7221 */ /* 0x004fc80000000000 */
[----:B------:R-:W-:Y:S02]  /*1ad0*/  FADD R3, R10, R3 ;  /* 0x000000030a037221 */ /* 0x000fe40000000000 */
[----:B------:R-:W0:Y:S02]  /*1ae0*/  MUFU.RCP R10, R5 ;  /* 0x00000005000a7308 */ /* 0x000e240000001000 */
[----:B------:R-:W-:Y:S01]  /*1af0*/  FFMA R4, R18, R3, R17 ;  /* 0x0000000312047223 */ /* 0x000fe20000000011 */
[----:B------:R-:W-:-:S03]  /*1b00*/  FMUL R17, R21, R9 ;  /* 0x0000000915117220 */ /* 0x000fc60000400000 */
[----:B------:R-:W-:Y:S02]  /*1b10*/  FADD R3, R5, -R4 ;  /* 0x8000000405037221 */ /* 0x000fe40000000000 */
[----:B------:R1:W-:Y:S02]  /*1b20*/  STG.E desc[UR4][R32.64], R17 ;  /* 0x0000001120007986 */ /* 0x0003e4000c101904 */
[----:B------:R-:W-:-:S04]  /*1b30*/  FADD R21, R3, -R14 ;  /* 0x8000000e03157221 */ /* 0x000fc80000000000 */
[----:B------:R-:W-:Y:S01]  /*1b40*/  FADD R21, R16, R21 ;  /* 0x0000001510157221 */ /* 0x000fe20000000000 */
[----:B0-----:R-:W-:-:S03]  /*1b50*/  FFMA R25, -R5, R10, 1 ;  /* 0x3f80000005197423 */ /* 0x001fc6000000010a */
[----:B------:R-:W-:Y:S01]  /*1b60*/  FFMA R0, R12, R21, R23 ;  /* 0x000000150c007223 */ /* 0x000fe20000000017 */
[----:B------:R-:W-:-:S03]  /*1b70*/  FFMA R25, R10, R25, R10 ;  /* 0x000000190a197223 */ /* 0x000fc6000000000a */
[----:B------:R-:W0:Y:S01]  /*1b80*/  FCHK P0, R0, R5 ;  /* 0x0000000500007302 */ /* 0x000e220000000000 */
[----:B------:R-:W-:-:S04]  /*1b90*/  FFMA R10, R0, R25, RZ ;  /* 0x00000019000a7223 */ /* 0x000fc800000000ff */
[----:B------:R-:W-:-:S04]  /*1ba0*/  FFMA R21, -R5, R10, R0 ;  /* 0x0000000a05157223 */ /* 0x000fc80000000100 */
[----:B------:R-:W-:Y:S01]  /*1bb0*/  FFMA R21, R25, R21, R10 ;  /* 0x0000001519157223 */ /* 0x000fe2000000000a */
[----:B01----:R-:W-:Y:S06]  /*1bc0*/  @!P0 BRA `(.L_x_27) ;  /* 0x0000000000108947 */ /* 0x003fec0003800000 */
[----:B------:R-:W-:Y:S02]  /*1bd0*/  MOV R25, R0 ;  /* 0x0000000000197202 */ /* 0x000fe40000000f00 */
[----:B------:R-:W-:Y:S02]  /*1be0*/  MOV R24, R5 ;  /* 0x0000000500187202 */ /* 0x000fe40000000f00 */
[----:B------:R-:W-:-:S07]  /*1bf0*/  MOV R20, 0x1c10 ;  /* 0x00001c1000147802 */ /* 0x000fce0000000f00 */
[----:B------:R-:W-:Y:S05]  /*1c00*/  CALL.REL.NOINC `($__internal_0_$__cuda_sm3x_div_rn_noftz_f32_slowpath) ;  /* 0x0000000400307944 */ /* 0x000fea0003c00000 */
.L_x_27:
[----:B------:R-:W-:Y:S05]  /*1c10*/  BSYNC.RECONVERGENT B0 ;  /* 0x0000000000007941 */ /* 0x000fea0003800200 */
.L_x_26:
[----:B------:R-:W0:Y:S02]  /*1c20*/  LDC R23, c[0x0][0x390] ;  /* 0x0000e400ff177b82 */ /* 0x000e240000000800 */
[----:B0-----:R-:W-:-:S05]  /*1c30*/  IMAD.WIDE R16, R23, 0x4, R30 ;  /* 0x0000000417107825 */ /* 0x001fca00078e021e */
[----:B------:R-:W2:Y:S01]  /*1c40*/  LDG.E.CONSTANT R24, desc[UR4][R16.64] ;  /* 0x0000000410187981 */ /* 0x000ea2000c1e9900 */
[----:B------:R-:W-:Y:S01]  /*1c50*/  FADD R25, R5, R5 ;  /* 0x0000000505197221 */ /* 0x000fe20000000000 */
[----:B------:R-:W-:Y:S01]  /*1c60*/  FMUL R2, R15, R2 ;  /* 0x000000020f027220 */ /* 0x000fe20000400000 */
[----:B------:R-:W-:-:S04]  /*1c70*/  IMAD.WIDE R30, R23, 0x4, R32 ;  /* 0x00000004171e7825 */ /* 0x000fc800078e0220 */
[----:B------:R-:W-:Y:S01]  /*1c80*/  FADD R23, R3, R3 ;  /* 0x0000000303177221 */ /* 0x000fe20000000000 */
[----:B------:R-:W-:Y:S01]  /*1c90*/  FMUL R8, R11, R8 ;  /* 0x000000080b087220 */ /* 0x000fe20000400000 */
[----:B------:R-:W-:Y:S01]  /*1ca0*/  FFMA R27, R19, R4, R2 ;  /* 0x00000004131b7223 */ /* 0x000fe20000000002 */
[----:B------:R-:W-:Y:S01]  /*1cb0*/  FMUL R21, R21, R9 ;  /* 0x0000000915157220 */ /* 0x000fe20000400000 */
[----:B------:R-:W-:Y:S04]  /*1cc0*/  BSSY.RECONVERGENT B0, `(.L_x_28) ;  /* 0x0000016000007945 */ /* 0x000fe80003800200 */
[----:B------:R0:W-:Y:S01]  /*1cd0*/  STG.E desc[UR4][R30.64], R21 ;  /* 0x000000151e007986 */ /* 0x0001e2000c101904 */
[----:B--2---:R-:W-:Y:S02]  /*1ce0*/  FADD R10, R24, -R25 ;  /* 0x80000019180a7221 */ /* 0x004fe40000000000 */
[----:B------:R-:W1:Y:S02]  /*1cf0*/  MUFU.RCP R25, R24 ;  /* 0x0000001800197308 */ /* 0x000e640000001000 */
[----:B------:R-:W-:-:S04]  /*1d00*/  FADD R29, R29, R10 ;  /* 0x0000000a1d1d7221 */ /* 0x000fc80000000000 */
[----:B------:R-:W-:Y:S01]  /*1d10*/  FFMA R14, R18, R29, R27 ;  /* 0x0000001d120e7223 */ /* 0x000fe2000000001b */
[----:B------:R-:W-:-:S03]  /*1d20*/  FFMA R27, R13, R0, R8 ;  /* 0x000000000d1b7223 */ /* 0x000fc60000000008 */
[----:B------:R-:W-:-:S04]  /*1d30*/  FADD R2, R24, -R14 ;  /* 0x8000000e18027221 */ /* 0x000fc80000000000 */
[----:B------:R-:W-:Y:S01]  /*1d40*/  FADD R23, R2, -R23 ;  /* 0x8000001702177221 */ /* 0x000fe20000000000 */
[----:B-1----:R-:W-:-:S03]  /*1d50*/  FFMA R10, -R24, R25, 1 ;  /* 0x3f800000180a7423 */ /* 0x002fc60000000119 */
[----:B------:R-:W-:Y:S01]  /*1d60*/  FADD R23, R26, R23 ;  /* 0x000000171a177221 */ /* 0x000fe20000000000 */
[----:B------:R-:W-:-:S03]  /*1d70*/  FFMA R10, R25, R10, R25 ;  /* 0x0000000a190a7223 */ /* 0x000fc60000000019 */
[----:B------:R-:W-:-:S04]  /*1d80*/  FFMA R25, R12, R23, R27 ;  /* 0x000000170c197223 */ /* 0x000fc8000000001b */
[----:B------:R-:W1:Y:S01]  /*1d90*/  FCHK P0, R25, R24 ;  /* 0x0000001819007302 */ /* 0x000e620000000000 */
[----:B------:R-:W-:-:S04]  /*1da0*/  FFMA R23, R25, R10, RZ ;  /* 0x0000000a19177223 */ /* 0x000fc800000000ff */
[----:B------:R-:W-:-:S04]  /*1db0*/  FFMA R8, -R24, R23, R25 ;  /* 0x0000001718087223 */ /* 0x000fc80000000119 */
[----:B0-----:R-:W-:Y:S01]  /*1dc0*/  FFMA R21, R10, R8, R23 ;  /* 0x000000080a157223 */ /* 0x001fe20000000017 */
[----:B------:R-:W-:Y:S02]  /*1dd0*/  MOV R8, R24 ;  /* 0x0000001800087202 */ /* 0x000fe40000000f00 */
[----:B------:R-:W-:Y:S01]  /*1de0*/  MOV R10, R25 ;  /* 0x00000019000a7202 */ /* 0x000fe20000000f00 */
[----:B-1----:R-:W-:Y:S06]  /*1df0*/  @!P0 BRA `(.L_x_29) ;  /* 0x0000000000088947 */ /* 0x002fec0003800000 */
[----:B------:R-:W-:-:S07]  /*1e00*/  MOV R20, 0x1e20 ;  /* 0x00001e2000147802 */ /* 0x000fce0000000f00 */
[----:B------:R-:W-:Y:S05]  /*1e10*/  CALL.REL.NOINC `($__internal_0_$__cuda_sm3x_div_rn_noftz_f32_slowpath) ;  /* 0x0000000000ac7944 */ /* 0x000fea0003c00000 */
.L_x_29:
[----:B------:R-:W-:Y:S05]  /*1e20*/  BSYNC.RECONVERGENT B0 ;  /* 0x0000000000007941 */ /* 0x000fea0003800200 */
.L_x_28:
[----:B------:R-:W0:Y:S02]  /*1e30*/  LDC R26, c[0x0][0x390] ;  /* 0x0000e400ff1a7b82 */ /* 0x000e240000000800 */
[----:B0-----:R-:W-:-:S05]  /*1e40*/  IMAD.WIDE R16, R26, 0x4, R16 ;  /* 0x000000041a107825 */ /* 0x001fca00078e0210 */
[----:B------:R-:W2:Y:S01]  /*1e50*/  LDG.E.CONSTANT R24, desc[UR4][R16.64] ;  /* 0x0000000410187981 */ /* 0x000ea2000c1e9900 */
[----:B------:R-:W-:Y:S01]  /*1e60*/  FADD R23, R8, R8 ;  /* 0x0000000808177221 */ /* 0x000fe20000000000 */
[----:B------:R-:W-:Y:S01]  /*1e70*/  FMUL R20, R15, R4 ;  /* 0x000000040f147220 */ /* 0x000fe20000400000 */
[----:B------:R-:W-:Y:S01]  /*1e80*/  FMUL R0, R11, R0 ;  /* 0x000000000b007220 */ /* 0x000fe20000400000 */
[----:B------:R-:W-:Y:S01]  /*1e90*/  FMUL R21, R21, R9 ;  /* 0x0000000915157220 */ /* 0x000fe20000400000 */
[----:B------:R-:W-:-:S04]  /*1ea0*/  IMAD.WIDE R30, R26, 0x4, R30 ;  /* 0x000000041a1e7825 */ /* 0x000fc800078e021e */
[----:B------:R-:W-:Y:S01]  /*1eb0*/  FFMA R25, R19, R14, R20 ;  /* 0x0000000e13197223 */ /* 0x000fe20000000014 */
[----:B------:R-:W-:Y:S01]  /*1ec0*/  BSSY.RECONVERGENT B0, `(.L_x_30) ;  /* 0x0000018000007945 */ /* 0x000fe20003800200 */
[----:B------:R0:W-:Y:S01]  /*1ed0*/  STG.E desc[UR4][R30.64], R21 ;  /* 0x000000151e007986 */ /* 0x0001e2000c101904 */
[----:B--2---:R-:W-:Y:S02]  /*1ee0*/  FADD R4, R24, -R23 ;  /* 0x8000001718047221 */ /* 0x004fe40000000000 */
[----:B------:R-:W1:Y:S02]  /*1ef0*/  MUFU.RCP R23, R24 ;  /* 0x0000001800177308 */ /* 0x000e640000001000 */
[----:B------:R-:W-:-:S04]  /*1f00*/  FADD R5, R5, R4 ;  /* 0x0000000405057221 */ /* 0x000fc80000000000 */
[----:B------:R-:W-:Y:S01]  /*1f10*/  FFMA R4, R18, R5, R25 ;  /* 0x0000000512047223 */ /* 0x000fe20000000019 */
[----:B------:R-:W-:-:S03]  /*1f20*/  FADD R5, R2, R2 ;  /* 0x0000000202057221 */ /* 0x000fc60000000000 */
[----:B------:R-:W-:-:S04]  /*1f30*/  FADD R2, R24, -R4 ;  /* 0x8000000418027221 */ /* 0x000fc80000000000 */
[----:B------:R-:W-:-:S04]  /*1f40*/  FADD R2, R2, -R5 ;  /* 0x8000000502027221 */ /* 0x000fc80000000000 */
[----:B------:R-:W-:Y:S01]  /*1f50*/  FADD R25, R3, R2 ;  /* 0x0000000203197221 */ /* 0x000fe20000000000 */
[----:B------:R-:W-:Y:S01]  /*1f60*/  FFMA R3, R13, R10, R0 ;  /* 0x0000000a0d037223 */ /* 0x000fe20000000000 */
[----:B-1----:R-:W-:-:S03]  /*1f70*/  FFMA R2, -R24, R23, 1 ;  /* 0x3f80000018027423 */ /* 0x002fc60000000117 */
[----:B------:R-:W-:Y:S01]  /*1f80*/  FFMA R25, R12, R25, R3 ;  /* 0x000000190c197223 */ /* 0x000fe20000000003 */
[----:B------:R-:W-:-:S03]  /*1f90*/  FFMA R2, R23, R2, R23 ;  /* 0x0000000217027223 */ /* 0x000fc60000000017 */
[----:B------:R-:W1:Y:S01]  /*1fa0*/  FCHK P0, R25, R24 ;  /* 0x0000001819007302 */ /* 0x000e620000000000 */
[----:B------:R-:W-:-:S04]  /*1fb0*/  FFMA R3, R25, R2, RZ ;  /* 0x0000000219037223 */ /* 0x000fc800000000ff */
[----:B------:R-:W-:-:S04]  /*1fc0*/  FFMA R0, -R24, R3, R25 ;  /* 0x0000000318007223 */ /* 0x000fc80000000119 */
[----:B------:R-:W-:Y:S01]  /*1fd0*/  FFMA R2, R2, R0, R3 ;  /* 0x0000000002027223 */ /* 0x000fe20000000003 */
[----:B------:R-:W-:Y:S02]  /*1fe0*/  MOV R3, R24 ;  /* 0x0000001800037202 */ /* 0x000fe40000000f00 */
[----:B------:R-:W-:Y:S01]  /*1ff0*/  MOV R0, R25 ;  /* 0x0000001900007202 */ /* 0x000fe20000000f00 */
[----:B01----:R-:W-:Y:S06]  /*2000*/  @!P0 BRA `(.L_x_31) ;  /* 0x00000000000c8947 */ /* 0x003fec0003800000 */
[----:B------:R-:W-:-:S07]  /*2010*/  MOV R20, 0x2030 ;  /* 0x0000203000147802 */ /* 0x000fce0000000f00 */
[----:B------:R-:W-:Y:S05]  /*2020*/  CALL.REL.NOINC `($__internal_0_$__cuda_sm3x_div_rn_noftz_f32_slowpath) ;  /* 0x0000000000287944 */ /* 0x000fea0003c00000 */
[----:B------:R-:W-:-:S07]  /*2030*/  MOV R2, R21 ;  /* 0x0000001500027202 */ /* 0x000fce0000000f00 */
.L_x_31:
[----:B------:R-:W-:Y:S05]  /*2040*/  BSYNC.RECONVERGENT B0 ;  /* 0x0000000000007941 */ /* 0x000fea0003800200 */
.L_x_30:
[----:B------:R-:W-:Y:S01]  /*2050*/  IADD3 R6, PT, PT, R6, 0x4, RZ ;  /* 0x0000000406067810 */ /* 0x000fe20007ffe0ff */
[----:B------:R-:W-:Y:S01]  /*2060*/  FMUL R5, R2, R9 ;  /* 0x0000000902057220 */ /* 0x000fe20000400000 */
[C---:B------:R-:W-:Y:S01]  /*2070*/  IMAD.WIDE R30, R26.reuse, 0x4, R30 ;  /* 0x000000041a1e7825 */ /* 0x040fe200078e021e */
[----:B------:R-:W-:Y:S02]  /*2080*/  LEA R7, R26, R7, 0x2 ;  /* 0x000000071a077211 */ /* 0x000fe400078e10ff */
[----:B------:R-:W-:Y:S02]  /*2090*/  ISETP.NE.AND P0, PT, R6, RZ, PT ;  /* 0x000000ff0600720c */ /* 0x000fe40003f05270 */
[----:B------:R0:W-:Y:S11]  /*20a0*/  STG.E desc[UR4][R30.64], R5 ;  /* 0x000000051e007986 */ /* 0x0001f6000c101904 */
[----:B------:R-:W-:Y:S05]  /*20b0*/  @!P0 EXIT ;  /* 0x000000000000894d */ /* 0x000fea0003800000 */
[----:B------:R-:W-:Y:S05]  /*20c0*/  BRA `(.L_x_32) ;  /* 0xfffffff400cc7947 */ /* 0x000fea000383ffff */
        .weak           $__internal_0_$__cuda_sm3x_div_rn_noftz_f32_slowpath
        .type           $__internal_0_$__cuda_sm3x_div_rn_noftz_f32_slowpath,@function
        .size           $__internal_0_$__cuda_sm3x_div_rn_noftz_f32_slowpath,(.L_x_95 - $__internal_0_$__cuda_sm3x_div_rn_noftz_f32_slowpath)
$__internal_0_$__cuda_sm3x_div_rn_noftz_f32_slowpath:
[----:B------:R-:W-:Y:S01]  /*20d0*/  SHF.R.U32.HI R22, RZ, 0x17, R24 ;  /* 0x00000017ff167819 */ /* 0x000fe20000011618 */
[----:B------:R-:W-:Y:S01]  /*20e0*/  BSSY.RECONVERGENT B3, `(.L_x_33) ;  /* 0x0000064000037945 */ /* 0x000fe20003800200 */
[----:B------:R-:W-:Y:S02]  /*20f0*/  SHF.R.U32.HI R23, RZ, 0x17, R25 ;  /* 0x00000017ff177819 */ /* 0x000fe40000011619 */
[----:B------:R-:W-:Y:S02]  /*2100*/  LOP3.LUT R22, R22, 0xff, RZ, 0xc0, !PT ;  /* 0x000000ff16167812 */ /* 0x000fe400078ec0ff */
[----:B------:R-:W-:Y:S02]  /*2110*/  LOP3.LUT R23, R23, 0xff, RZ, 0xc0, !PT ;  /* 0x000000ff17177812 */ /* 0x000fe400078ec0ff */
[----:B------:R-:W-:-:S04]  /*2120*/  IADD3 R21, PT, PT, R22, -0x1, RZ ;  /* 0xffffffff16157810 */ /* 0x000fc80007ffe0ff */
[----:B------:R-:W-:Y:S02]  /*2130*/  ISETP.GT.U32.AND P0, PT, R21, 0xfd, PT ;  /* 0x000000fd1500780c */ /* 0x000fe40003f04070 */
[----:B------:R-:W-:-:S04]  /*2140*/  IADD3 R21, PT, PT, R23, -0x1, RZ ;  /* 0xffffffff17157810 */ /* 0x000fc80007ffe0ff */
[----:B------:R-:W-:-:S13]  /*2150*/  ISETP.GT.U32.OR P0, PT, R21, 0xfd, P0 ;  /* 0x000000fd1500780c */ /* 0x000fda0000704470 */
[----:B------:R-:W-:Y:S01]  /*2160*/  @!P0 MOV R27, RZ ;  /* 0x000000ff001b8202 */ /* 0x000fe20000000f00 */
[----:B------:R-:W-:Y:S06]  /*2170*/  @!P0 BRA `(.L_x_34) ;  /* 0x0000000000648947 */ /* 0x000fec0003800000 */
[----:B------:R-:W-:Y:S02]  /*2180*/  FSETP.GTU.FTZ.AND P0, PT, |R25|, +INF , PT ;  /* 0x7f8000001900780b */ /* 0x000fe40003f1c200 */
[----:B------:R-:W-:-:S04]  /*2190*/  FSETP.GTU.FTZ.AND P1, PT, |R24|, +INF , PT ;  /* 0x7f8000001800780b */ /* 0x000fc80003f3c200 */
[----:B------:R-:W-:-:S13]  /*21a0*/  PLOP3.LUT P0, PT, P0, P1, PT, 0xf8, 0x8f ;  /* 0x00000000008f781c */ /* 0x000fda0000703f70 */
[----:B------:R-:W-:Y:S05]  /*21b0*/  @P0 BRA `(.L_x_35) ;  /* 0x0000000400540947 */ /* 0x000fea0003800000 */
[----:B------:R-:W-:-:S13]  /*21c0*/  LOP3.LUT P0, RZ, R24, 0x7fffffff, R25, 0xc8, !PT ;  /* 0x7fffffff18ff7812 */ /* 0x000fda000780c819 */
[----:B------:R-:W-:Y:S05]  /*21d0*/  @!P0 BRA `(.L_x_36) ;  /* 0x0000000400448947 */ /* 0x000fea0003800000 */
[C---:B------:R-:W-:Y:S02]  /*21e0*/  FSETP.NEU.FTZ.AND P1, PT, |R25|.reuse, +INF , PT ;  /* 0x7f8000001900780b */ /* 0x040fe40003f3d200 */
[----:B------:R-:W-:Y:S02]  /*21f0*/  FSETP.NEU.FTZ.AND P2, PT, |R24|, +INF , PT ;  /* 0x7f8000001800780b */ /* 0x000fe40003f5d200 */
[----:B------:R-:W-:-:S11]  /*2200*/  FSETP.NEU.FTZ.AND P0, PT, |R25|, +INF , PT ;  /* 0x7f8000001900780b */ /* 0x000fd60003f1d200 */
[----:B------:R-:W-:Y:S05]  /*2210*/  @!P2 BRA !P1, `(.L_x_36) ;  /* 0x000000040034a947 */ /* 0x000fea0004800000 */
[----:B------:R-:W-:-:S04]  /*2220*/  LOP3.LUT P1, RZ, R25, 0x7fffffff, RZ, 0xc0, !PT ;  /* 0x7fffffff19ff7812 */ /* 0x000fc8000782c0ff */
[----:B------:R-:W-:-:S13]  /*2230*/  PLOP3.LUT P1, PT, P2, P1, PT, 0x2f, 0xf2 ;  /* 0x0000000000f2781c */ /* 0x000fda0001722577 */
[----:B------:R-:W-:Y:S05]  /*2240*/  @P1 BRA `(.L_x_37) ;  /* 0x0000000400201947 */ /* 0x000fea0003800000 */
[----:B------:R-:W-:-:S04]  /*2250*/  LOP3.LUT P1, RZ, R24, 0x7fffffff, RZ, 0xc0, !PT ;  /* 0x7fffffff18ff7812 */ /* 0x000fc8000782c0ff */
[----:B------:R-:W-:-:S13]  /*2260*/  PLOP3.LUT P0, PT, P0, P1, PT, 0x2f, 0xf2 ;  /* 0x0000000000f2781c */ /* 0x000fda0000702577 */
[----:B------:R-:W-:Y:S05]  /*2270*/  @P0 BRA `(.L_x_38) ;  /* 0x0000000400080947 */ /* 0x000fea0003800000 */
[----:B------:R-:W-:-:S04]  /*2280*/  IADD3 R21, PT, PT, R23, -0x1, RZ ;  /* 0xffffffff17157810 */ /* 0x000fc80007ffe0ff */
[----:B------:R-:W-:Y:S02]  /*2290*/  ISETP.GE.AND P0, PT, R21, RZ, PT ;  /* 0x000000ff1500720c */ /* 0x000fe40003f06270 */
[----:B------:R-:W-:-:S04]  /*22a0*/  IADD3 R21, PT, PT, R22, -0x1, RZ ;  /* 0xffffffff16157810 */ /* 0x000fc80007ffe0ff */
[----:B------:R-:W-:-:S07]  /*22b0*/  ISETP.GE.AND P1, PT, R21, RZ, PT ;  /* 0x000000ff1500720c */ /* 0x000fce0003f26270 */
[----:B------:R-:W-:Y:S01]  /*22c0*/  @P0 MOV R27, RZ ;  /* 0x000000ff001b0202 */ /* 0x000fe20000000f00 */
[----:B------:R-:W-:Y:S01]  /*22d0*/  @!P0 FFMA R25, R25, 1.84467440737095516160e+19, RZ ;  /* 0x5f80000019198823 */ /* 0x000fe200000000ff */
[----:B------:R-:W-:-:S04]  /*22e0*/  @!P0 MOV R27, 0xffffffc0 ;  /* 0xffffffc0001b8802 */ /* 0x000fc80000000f00 */
[----:B------:R-:W-:Y:S01]  /*22f0*/  @!P1 FFMA R24, R24, 1.84467440737095516160e+19, RZ ;  /* 0x5f80000018189823 */ /* 0x000fe200000000ff */
[----:B------:R-:W-:-:S07]  /*2300*/  @!P1 IADD3 R27, PT, PT, R27, 0x40, RZ ;  /* 0x000000401b1b9810 */ /* 0x000fce0007ffe0ff */
.L_x_34:
[----:B------:R-:W-:Y:S01]  /*2310*/  IADD3 R21, PT, PT, R23, -0x7f, RZ ;  /* 0xffffff8117157810 */ /* 0x000fe20007ffe0ff */
[----:B------:R-:W-:Y:S01]  /*2320*/  BSSY.RECONVERGENT B4, `(.L_x_39) ;  /* 0x0000036000047945 */ /* 0x000fe20003800200 */
[----:B------:R-:W-:Y:S02]  /*2330*/  LEA R23, R22, 0xc0800000, 0x17 ;  /* 0xc080000016177811 */ /* 0x000fe400078eb8ff */
[----:B------:R-:W-:Y:S02]  /*2340*/  IADD3 R22, PT, PT, R21, 0x7f, -R22 ;  /* 0x0000007f15167810 */ /* 0x000fe40007ffe816 */
[----:B------:R-:W-:Y:S01]  /*2350*/  IADD3 R28, PT, PT, -R23, R24, RZ ;  /* 0x00000018171c7210 */ /* 0x000fe20007ffe1ff */
[----:B------:R-:W-:Y:S01]  /*2360*/  IMAD R23, R21, -0x800000, R25 ;  /* 0xff80000015177824 */ /* 0x000fe200078e0219 */
[----:B------:R-:W-:Y:S02]  /*2370*/  IADD3 R27, PT, PT, R22, R27, RZ ;  /* 0x0000001b161b7210 */ /* 0x000fe40007ffe0ff */
[----:B------:R-:W0:Y:S01]  /*2380*/  MUFU.RCP R21, R28 ;  /* 0x0000001c00157308 */ /* 0x000e220000001000 */
[----:B------:R-:W-:-:S04]  /*2390*/  FADD.FTZ R24, -R28, -RZ ;  /* 0x800000ff1c187221 */ /* 0x000fc80000010100 */
[----:B0-----:R-:W-:-:S04]  /*23a0*/  FFMA R22, R21, R24, 1 ;  /* 0x3f80000015167423 */ /* 0x001fc80000000018 */
[----:B------:R-:W-:-:S04]  /*23b0*/  FFMA R21, R21, R22, R21 ;  /* 0x0000001615157223 */ /* 0x000fc80000000015 */
[----:B------:R-:W-:-:S04]  /*23c0*/  FFMA R34, R23, R21, RZ ;  /* 0x0000001517227223 */ /* 0x000fc800000000ff */
[----:B------:R-:W-:-:S04]  /*23d0*/  FFMA R22, R24, R34, R23 ;  /* 0x0000002218167223 */ /* 0x000fc80000000017 */
[----:B------:R-:W-:-:S04]  /*23e0*/  FFMA R22, R21, R22, R34 ;  /* 0x0000001615167223 */ /* 0x000fc80000000022 */
[----:B------:R-:W-:-:S04]  /*23f0*/  FFMA R23, R24, R22, R23 ;  /* 0x0000001618177223 */ /* 0x000fc80000000017 */
[----:B------:R-:W-:-:S05]  /*2400*/  FFMA R24, R21, R23, R22 ;  /* 0x0000001715187223 */ /* 0x000fca0000000016 */
[----:B------:R-:W-:-:S04]  /*2410*/  SHF.R.U32.HI R25, RZ, 0x17, R24 ;  /* 0x00000017ff197819 */ /* 0x000fc80000011618 */
[----:B------:R-:W-:-:S04]  /*2420*/  LOP3.LUT R28, R25, 0xff, RZ, 0xc0, !PT ;  /* 0x000000ff191c7812 */ /* 0x000fc800078ec0ff */
[----:B------:R-:W-:-:S04]  /*2430*/  IADD3 R25, PT, PT, R28, R27, RZ ;  /* 0x0000001b1c197210 */ /* 0x000fc80007ffe0ff */
[----:B------:R-:W-:-:S04]  /*2440*/  IADD3 R28, PT, PT, R25, -0x1, RZ ;  /* 0xffffffff191c7810 */ /* 0x000fc80007ffe0ff */
[----:B------:R-:W-:-:S13]  /*2450*/  ISETP.GE.U32.AND P0, PT, R28, 0xfe, PT ;  /* 0x000000fe1c00780c */ /* 0x000fda0003f06070 */
[----:B------:R-:W-:Y:S05]  /*2460*/  @!P0 BRA `(.L_x_40) ;  /* 0x0000000000808947 */ /* 0x000fea0003800000 */
[----:B------:R-:W-:-:S13]  /*2470*/  ISETP.GT.AND P0, PT, R25, 0xfe, PT ;  /* 0x000000fe1900780c */ /* 0x000fda0003f04270 */
[----:B------:R-:W-:Y:S05]  /*2480*/  @P0 BRA `(.L_x_41) ;  /* 0x00000000006c0947 */ /* 0x000fea0003800000 */
[----:B------:R-:W-:-:S13]  /*2490*/  ISETP.GE.AND P0, PT, R25, 0x1, PT ;  /* 0x000000011900780c */ /* 0x000fda0003f06270 */
[----:B------:R-:W-:Y:S05]  /*24a0*/  @P0 BRA `(.L_x_42) ;  /* 0x0000000000740947 */ /* 0x000fea0003800000 */
[----:B------:R-:W-:Y:S02]  /*24b0*/  ISETP.GE.AND P0, PT, R25, -0x18, PT ;  /* 0xffffffe81900780c */ /* 0x000fe40003f06270 */
[----:B------:R-:W-:-:S11]  /*24c0*/  LOP3.LUT R24, R24, 0x80000000, RZ, 0xc0, !PT ;  /* 0x8000000018187812 */ /* 0x000fd600078ec0ff */
[----:B------:R-:W-:Y:S05]  /*24d0*/  @!P0 BRA `(.L_x_42) ;  /* 0x0000000000688947 */ /* 0x000fea0003800000 */
[CCC-:B------:R-:W-:Y:S01]  /*24e0*/  FFMA.RP R27, R21.reuse, R23.reuse, R22.reuse ;  /* 0x00000017151b7223 */ /* 0x1c0fe20000008016 */
[CCC-:B------:R-:W-:Y:S01]  /*24f0*/  FFMA.RM R28, R21.reuse, R23.reuse, R22.reuse ;  /* 0x00000017151c7223 */ /* 0x1c0fe20000004016 */
[----:B------:R-:W-:Y:S01]  /*2500*/  FFMA.RZ R21, R21, R23, R22 ;  /* 0x0000001715157223 */ /* 0x000fe2000000c016 */
[C---:B------:R-:W-:Y:S02]  /*2510*/  ISETP.NE.AND P2, PT, R25.reuse, RZ, PT ;  /* 0x000000ff1900720c */ /* 0x040fe40003f45270 */
[----:B------:R-:W-:Y:S02]  /*2520*/  ISETP.NE.AND P1, PT, R25, RZ, PT ;  /* 0x000000ff1900720c */ /* 0x000fe40003f25270 */
[----:B------:R-:W-:Y:S02]  /*2530*/  LOP3.LUT R21, R21, 0x7fffff, RZ, 0xc0, !PT ;  /* 0x007fffff15157812 */ /* 0x000fe400078ec0ff */
[----:B------:R-:W-:Y:S02]  /*2540*/  FSETP.NEU.FTZ.AND P0, PT, R27, R28, PT ;  /* 0x0000001c1b00720b */ /* 0x000fe40003f1d000 */
[----:B------:R-:W-:-:S02]  /*2550*/  LOP3.LUT R22, R21, 0x800000, RZ, 0xfc, !PT ;  /* 0x0080000015167812 */ /* 0x000fc400078efcff */
[C---:B------:R-:W-:Y:S02]  /*2560*/  IADD3 R21, PT, PT, R25.reuse, 0x20, RZ ;  /* 0x0000002019157810 */ /* 0x040fe40007ffe0ff */
[----:B------:R-:W-:Y:S02]  /*2570*/  IADD3 R25, PT, PT, -R25, RZ, RZ ;  /* 0x000000ff19197210 */ /* 0x000fe40007ffe1ff */
[----:B------:R-:W-:Y:S02]  /*2580*/  SHF.L.U32 R21, R22, R21, RZ ;  /* 0x0000001516157219 */ /* 0x000fe400000006ff */
[----:B------:R-:W-:Y:S02]  /*2590*/  SEL R25, R25, RZ, P2 ;  /* 0x000000ff19197207 */ /* 0x000fe40001000000 */
[----:B------:R-:W-:Y:S02]  /*25a0*/  ISETP.NE.AND P1, PT, R21, RZ, P1 ;  /* 0x000000ff1500720c */ /* 0x000fe40000f25270 */
[----:B------:R-:W-:-:S02]  /*25b0*/  SHF.R.U32.HI R28, RZ, R25, R22 ;  /* 0x00000019ff1c7219 */ /* 0x000fc40000011616 */
[----:B------:R-:W-:Y:S02]  /*25c0*/  PLOP3.LUT P0, PT, P0, P1, PT, 0xf8, 0x8f ;  /* 0x00000000008f781c */ /* 0x000fe40000703f70 */
[----:B------:R-:W-:Y:S02]  /*25d0*/  SHF.R.U32.HI R22, RZ, 0x1, R28 ;  /* 0x00000001ff167819 */ /* 0x000fe4000001161c */
[----:B------:R-:W-:-:S04]  /*25e0*/  SEL R21, RZ, 0x1, !P0 ;  /* 0x00000001ff157807 */ /* 0x000fc80004000000 */
[----:B------:R-:W-:-:S04]  /*25f0*/  LOP3.LUT R21, R21, 0x1, R22, 0xf8, !PT ;  /* 0x0000000115157812 */ /* 0x000fc800078ef816 */
[----:B------:R-:W-:-:S04]  /*2600*/  LOP3.LUT R21, R21, R28, RZ, 0xc0, !PT ;  /* 0x0000001c15157212 */ /* 0x000fc800078ec0ff */
[----:B------:R-:W-:-:S04]  /*2610*/  IADD3 R21, PT, PT, R22, R21, RZ ;  /* 0x0000001516157210 */ /* 0x000fc80007ffe0ff */
[----:B------:R-:W-:Y:S01]  /*2620*/  LOP3.LUT R24, R21, R24, RZ, 0xfc, !PT ;  /* 0x0000001815187212 */ /* 0x000fe200078efcff */
[----:B------:R-:W-:Y:S06]  /*2630*/  BRA `(.L_x_42) ;  /* 0x0000000000107947 */ /* 0x000fec0003800000 */
.L_x_41:
[----:B------:R-:W-:-:S04]  /*2640*/  LOP3.LUT R24, R24, 0x80000000, RZ, 0xc0, !PT ;  /* 0x8000000018187812 */ /* 0x000fc800078ec0ff */
[----:B------:R-:W-:Y:S01]  /*2650*/  LOP3.LUT R24, R24, 0x7f800000, RZ, 0xfc, !PT ;  /* 0x7f80000018187812 */ /* 0x000fe200078efcff */
[----:B------:R-:W-:Y:S06]  /*2660*/  BRA `(.L_x_42) ;  /* 0x0000000000047947 */ /* 0x000fec0003800000 */
.L_x_40:
[----:B------:R-:W-:-:S07]  /*2670*/  LEA R24, R27, R24, 0x17 ;  /* 0x000000181b187211 */ /* 0x000fce00078eb8ff */
.L_x_42:
[----:B------:R-:W-:Y:S05]  /*2680*/  BSYNC.RECONVERGENT B4 ;  /* 0x0000000000047941 */ /* 0x000fea0003800200 */
.L_x_39:
[----:B------:R-:W-:Y:S05]  /*2690*/  BRA `(.L_x_43) ;  /* 0x0000000000207947 */ /* 0x000fea0003800000 */
.L_x_38:
[----:B------:R-:W-:-:S04]  /*26a0*/  LOP3.LUT R24, R24, 0x80000000, R25, 0x48, !PT ;  /* 0x8000000018187812 */ /* 0x000fc800078e4819 */
[----:B------:R-:W-:Y:S01]  /*26b0*/  LOP3.LUT R24, R24, 0x7f800000, RZ, 0xfc, !PT ;  /* 0x7f80000018187812 */ /* 0x000fe200078efcff */
[----:B------:R-:W-:Y:S06]  /*26c0*/  BRA `(.L_x_43) ;  /* 0x0000000000147947 */ /* 0x000fec0003800000 */
.L_x_37:
[----:B------:R-:W-:Y:S01]  /*26d0*/  LOP3.LUT R24, R24, 0x80000000, R25, 0x48, !PT ;  /* 0x8000000018187812 */ /* 0x000fe200078e4819 */
[----:B------:R-:W-:Y:S06]  /*26e0*/  BRA `(.L_x_43) ;  /* 0x00000000000c7947 */ /* 0x000fec0003800000 */
.L_x_36:
[----:B------:R-:W0:Y:S01]  /*26f0*/  MUFU.RSQ R24, -QNAN ;  /* 0xffc0000000187908 */ /* 0x000e220000001400 */
[----:B------:R-:W-:Y:S05]  /*2700*/  BRA `(.L_x_43) ;  /* 0x0000000000047947 */ /* 0x000fea0003800000 */
.L_x_35:
[----:B------:R-:W-:-:S07]  /*2710*/  FADD.FTZ R24, R25, R24 ;  /* 0x0000001819187221 */ /* 0x000fce0000010000 */
.L_x_43:
[----:B------:R-:W-:Y:S05]  /*2720*/  BSYNC.RECONVERGENT B3 ;  /* 0x0000000000037941 */ /* 0x000fea0003800200 */
.L_x_33:
[----:B------:R-:W-:Y:S01]  /*2730*/  HFMA2 R23, -RZ, RZ, 0, 0 ;  /* 0x00000000ff177431 */ /* 0x000fe200000001ff */
[----:B------:R-:W-:Y:S02]  /*2740*/  MOV R22, R20 ;  /* 0x0000001400167202 */ /* 0x000fe40000000f00 */
[----:B0-----:R-:W-:Y:S02]  /*2750*/  MOV R21, R24 ;  /* 0x0000001800157202 */ /* 0x001fe40000000f00 */
[----:B------:R-:W-:Y:S05]  /*2760*/  RET.REL.NODEC R22 `(dec_osc_many_series_one_param_time_major_f32) ;  /* 0xffffffd816247950 */ /* 0x000fea0003c3ffff */
.L_x_44:
[----:B------:R-:W-:-:S00]  /*2770*/  BRA `(.L_x_44) ;  /* 0xfffffffc00fc7947 */ /* 0x000fc0000383ffff */
[----:B------:R-:W-:-:S00]  /*2780*/  NOP ;  /* 0x0000000000007918 */ /* 0x000fc00000000000 */
[----:B------:R-:W-:-:S00]  /*2790*/  NOP ;  /* 0x0000000000007918 */ /* 0x000fc00000000000 */
[----:B------:R-:W-:-:S00]  /*27a0*/  NOP ;  /* 0x0000000000007918 */ /* 0x000fc00000000000 */
[----:B------:R-:W-:-:S00]  /*27b0*/  NOP ;  /* 0x0000000000007918 */ /* 0x000fc00000000000 */
[----:B------:R-:W-:-:S00]  /*27c0*/  NOP ;  /* 0x0000000000007918 */ /* 0x000fc00000000000 */
[----:B------:R-:W-:-:S00]  /*27d0*/  NOP ;  /* 0x0000000000007918 */ /* 0x000fc00000000000 */
[----:B------:R-:W-:-:S00]  /*27e0*/  NOP ;  /* 0x0000000000007918 */ /* 0x000fc00000000000 */
[----:B------:R-:W-:-:S00]  /*27f0*/  NOP ;  /* 0x0000000000007918 */ /* 0x000fc00000000000 */
.L_x_95:


//--------------------- .text.dec_osc_batch_f32   --------------------------
	.section	.text.dec_osc_batch_f32,"ax",@progbits
	.align	128
        .global         dec_osc_batch_f32
        .type           dec_osc_batch_f32,@function
        .size           dec_osc_batch_f32,(.L_x_96 - dec_osc_batch_f32)
        .other          dec_osc_batch_f32,@"STO_CUDA_ENTRY STV_DEFAULT"
dec_osc_batch_f32:
.text.dec_osc_batch_f32:
[----:B------:R-:W-:Y:S08]  /*0000*/  LDC R1, c[0x0][0x37c] ;  /* 0x0000df00ff017b82 */ /* 0x000ff00000000800 */
[----:B------:R-:W0:Y:S08]  /*0010*/  LDC R25, c[0x0][0x360] ;  /* 0x0000d800ff197b82 */ /* 0x000e300000000800 */
[----:B------:R-:W1:Y:S08]  /*0020*/  LDC R6, c[0x0][0x39c] ;  /* 0x0000e700ff067b82 */ /* 0x000e700000000800 */
[----:B------:R-:W2:Y:S01]  /*0030*/  S2UR UR4, SR_CTAID.X ;  /* 0x00000000000479c3 */ /* 0x000ea20000002500 */
[----:B0-----:R-:W0:Y:S01]  /*0040*/  I2F.U32.RP R4, R25 ;  /* 0x0000001900047306 */ /* 0x001e220000209000 */
[----:B------:R-:W-:-:S07]  /*0050*/  ISETP.NE.U32.AND P2, PT, R25, RZ, PT ;  /* 0x000000ff1900720c */ /* 0x000fce0003f45070 */
[----:B0-----:R-:W0:Y:S02]  /*0060*/  MUFU.RCP R4, R4 ;  /* 0x0000000400047308 */ /* 0x001e240000001000 */
[----:B0-----:R-:W-:-:S06]  /*0070*/  IADD3 R2, PT, PT, R4, 0xffffffe, RZ ;  /* 0x0ffffffe04027810 */ /* 0x001fcc0007ffe0ff */
[----:B------:R0:W3:Y:S02]  /*0080*/  F2I.FTZ.U32.TRUNC.NTZ R3, R2 ;  /* 0x0000000200037305 */ /* 0x0000e4000021f000 */
[----:B0-----:R-:W-:Y:S01]  /*0090*/  HFMA2 R2, -RZ, RZ, 0, 0 ;  /* 0x00000000ff027431 */ /* 0x001fe200000001ff */
[----:B---3--:R-:W-:-:S05]  /*00a0*/  IADD3 R0, PT, PT, RZ, -R3, RZ ;  /* 0x80000003ff007210 */ /* 0x008fca0007ffe0ff */
[----:B------:R-:W-:Y:S01]  /*00b0*/  IMAD R5, R0, R25, RZ ;  /* 0x0000001900057224 */ /* 0x000fe200078e02ff */
[----:B-1----:R-:W-:-:S03]  /*00c0*/  IADD3 R0, PT, PT, R25, -0x1, R6 ;  /* 0xffffffff19007810 */ /* 0x002fc60007ffe006 */
[----:B------:R-:W-:-:S06]  /*00d0*/  IMAD.HI.U32 R3, R3, R5, R2 ;  /* 0x0000000503037227 */ /* 0x000fcc00078e0002 */
[----:B------:R-:W-:-:S05]  /*00e0*/  IMAD.HI.U32 R3, R3, R0, RZ ;  /* 0x0000000003037227 */ /* 0x000fca00078e00ff */
[----:B------:R-:W-:-:S05]  /*00f0*/  IADD3 R4, PT, PT, -R3, RZ, RZ ;  /* 0x000000ff03047210 */ /* 0x000fca0007ffe1ff */
[----:B------:R-:W-:-:S05]  /*0100*/  IMAD R0, R25, R4, R0 ;  /* 0x0000000419007224 */ /* 0x000fca00078e0200 */
[----:B------:R-:W-:-:S13]  /*0110*/  ISETP.GE.U32.AND P0, PT, R0, R25, PT ;  /* 0x000000190000720c */ /* 0x000fda0003f06070 */
[-C--:B------:R-:W-:Y:S02]  /*0120*/  @P0 IADD3 R0, PT, PT, R0, -R25.reuse, RZ ;  /* 0x8000001900000210 */ /* 0x080fe40007ffe0ff */
[----:B------:R-:W-:Y:S02]  /*0130*/  @P0 IADD3 R3, PT, PT, R3, 0x1, RZ ;  /* 0x0000000103030810 */ /* 0x000fe40007ffe0ff */
[----:B------:R-:W-:-:S13]  /*0140*/  ISETP.GE.U32.AND P1, PT, R0, R25, PT ;  /* 0x000000190000720c */ /* 0x000fda0003f26070 */
[----:B------:R-:W-:Y:S02]  /*0150*/  @P1 IADD3 R3, PT, PT, R3, 0x1, RZ ;  /* 0x0000000103031810 */ /* 0x000fe40007ffe0ff */
[----:B------:R-:W-:-:S04]  /*0160*/  @!P2 LOP3.LUT R3, RZ, R25, RZ, 0x33, !PT ;  /* 0x00000019ff03a212 */ /* 0x000fc800078e33ff */
[----:B--2---:R-:W-:-:S13]  /*0170*/  ISETP.LE.U32.AND P0, PT, R3, UR4, PT ;  /* 0x0000000403007c0c */ /* 0x004fda000bf03070 */
[----:B------:R-:W-:Y:S05]  /*0180*/  @P0 EXIT ;  /* 0x000000000000094d */ /* 0x000fea0003800000 */
[----:B------:R-:W0:Y:S01]  /*0190*/  S2R R18, SR_TID.X ;  /* 0x0000000000127919 */ /* 0x000e220000002100 */
[----:B------:R-:W1:Y:S01]  /*01a0*/  LDCU UR5, c[0x0][0x3a0] ;  /* 0x00007400ff0577ac */ /* 0x000e620008000800 */
[----:B------:R-:W-:Y:S01]  /*01b0*/  BSSY.RECONVERGENT B2, `(.L_x_45) ;  /* 0x00000e9000027945 */ /* 0x000fe20003800200 */
[----:B------:R-:W-:Y:S02]  /*01c0*/  PLOP3.LUT P0, PT, PT, PT, PT, 0x8, 0x80 ;  /* 0x000000000080781c */ /* 0x000fe40003f0e170 */
[----:B------:R-:W-:Y:S01]  /*01d0*/  CS2R R16, SRZ ;  /* 0x0000000000107805 */ /* 0x000fe2000001ff00 */
[----:B------:R-:W2:Y:S01]  /*01e0*/  LDCU.64 UR6, c[0x0][0x358] ;  /* 0x00006b00ff0677ac */ /* 0x000ea20008000a00 */
[----:B------:R-:W-:Y:S02]  /*01f0*/  MOV R21, RZ ;  /* 0x000000ff00157202 */ /* 0x000fe40000000f00 */
[----:B------:R-:W-:Y:S02]  /*0200*/  CS2R R14, SRZ ;  /* 0x00000000000e7805 */ /* 0x000fe4000001ff00 */
[----:B------:R-:W-:-:S02]  /*0210*/  MOV R19, RZ ;  /* 0x000000ff00137202 */ /* 0x000fc40000000f00 */
[----:B------:R-:W-:Y:S02]  /*0220*/  CS2R R12, SRZ ;  /* 0x00000000000c7805 */ /* 0x000fe4000001ff00 */
[----:B------:R-:W-:Y:S01]  /*0230*/  MOV R40, RZ ;  /* 0x000000ff00287202 */ /* 0x000fe20000000f00 */
[----:B------:R-:W-:Y:S01]  /*0240*/  IMAD.MOV.U32 R11, RZ, RZ, RZ ;  /* 0x000000ffff0b7224 */ /* 0x000fe200078e00ff */
[----:B-1----:R-:W-:Y:S01]  /*0250*/  MOV R2, UR5 ;  /* 0x0000000500027c02 */ /* 0x002fe20008000f00 */
[----:B0-----:R-:W-:-:S05]  /*0260*/  IMAD R3, R25, UR4, R18 ;  /* 0x0000000419037c24 */ /* 0x001fca000f8e0212 */
[----:B------:R-:W-:-:S13]  /*0270*/  ISETP.GE.AND P1, PT, R3, R6, PT ;  /* 0x000000060300720c */ /* 0x000fda0003f26270 */
[----:B--2---:R-:W-:Y:S05]  /*0280*/  @P1 BRA `(.L_x_46) ;  /* 0x0000000c006c1947 */ /* 0x004fea0003800000 */
[----:B------:R-:W0:Y:S01]  /*0290*/  LDC.64 R4, c[0x0][0x388] ;  /* 0x0000e200ff047b82 */ /* 0x000e220000000a00 */
[----:B------:R-:W1:Y:S07]  /*02a0*/  LDCU UR5, c[0x0][0x398] ;  /* 0x00007300ff0577ac */ /* 0x000e6e0008000800 */
[----:B------:R-:W2:Y:S01]  /*02b0*/  LDC.64 R6, c[0x0][0x390] ;  /* 0x0000e400ff067b82 */ /* 0x000ea20000000a00 */
[----:B0-----:R-:W-:-:S06]  /*02c0*/  IMAD.WIDE R4, R3, 0x4, R4 ;  /* 0x0000000403047825 */ /* 0x001fcc00078e0204 */
[----:B------:R0:W5:Y:S01]  /*02d0*/  LDG.E.CONSTANT R4, desc[UR6][R4.64] ;  /* 0x0000000604047981 */ /* 0x000162000c1e9900 */
[----:B--2---:R-:W-:-:S05]  /*02e0*/  IMAD.WIDE R6, R3, 0x4, R6 ;  /* 0x0000000403067825 */ /* 0x004fca00078e0206 */
[----:B------:R0:W5:Y:S01]  /*02f0*/  LDG.E.CONSTANT R0, desc[UR6][R6.64] ;  /* 0x0000000606007981 */ /* 0x000162000c1e9900 */
[----:B------:R-:W-:-:S04]  /*0300*/  IADD3 R8, PT, PT, R2, 0x2, RZ ;  /* 0x0000000202087810 */ /* 0x000fc80007ffe0ff */
[----:B-1----:R-:W-:-:S04]  /*0310*/  VIMNMX R10, PT, PT, R8, UR5, PT ;  /* 0x00000005080a7c48 */ /* 0x002fc8000bfe0100 */
[----:B------:R-:W-:Y:S01]  /*0320*/  ISETP.GE.AND P1, PT, R10, 0x1, PT ;  /* 0x000000010a00780c */ /* 0x000fe20003f26270 */
[----:B------:R-:W-:-:S12]  /*0330*/  IMAD R11, R3, UR5, RZ ;  /* 0x00000005030b7c24 */ /* 0x000fd8000f8e02ff */
[----:B0-----:R-:W-:Y:S05]  /*0340*/  @!P1 BRA `(.L_x_47) ;  /* 0x0000000000d49947 */ /* 0x001fea0003800000 */
[C---:B------:R-:W-:Y:S02]  /*0350*/  ISETP.GE.U32.AND P1, PT, R10.reuse, 0x8, PT ;  /* 0x000000080a00780c */ /* 0x040fe40003f26070 */
[----:B------:R-:W-:Y:S02]  /*0360*/  LOP3.LUT R5, R10, 0x7, RZ, 0xc0, !PT ;  /* 0x000000070a057812 */ /* 0x000fe400078ec0ff */
[----:B------:R-:W-:Y:S02]  /*0370*/  MOV R20, RZ ;  /* 0x000000ff00147202 */ /* 0x000fe40000000f00 */
[----:B------:R-:W-:-:S07]  /*0380*/  ISETP.NE.AND P2, PT, R5, RZ, PT ;  /* 0x000000ff0500720c */ /* 0x000fce0003f45270 */
[----:B------:R-:W-:Y:S06]  /*0390*/  @!P1 BRA `(.L_x_48) ;  /* 0x0000000000449947 */ /* 0x000fec0003800000 */
[----:B------:R-:W0:Y:S01]  /*03a0*/  LDC.64 R8, c[0x0][0x3a8] ;  /* 0x0000ea00ff087b82 */ /* 0x000e220000000a00 */
[----:B------:R-:W-:Y:S01]  /*03b0*/  LOP3.LUT R20, R10, 0x7ffffff8, RZ, 0xc0, !PT ;  /* 0x7ffffff80a147812 */ /* 0x000fe200078ec0ff */
[----:B------:R-:W-:Y:S01]  /*03c0*/  UMOV UR4, URZ ;  /* 0x000000ff00047c82 */ /* 0x000fe20008000000 */
[----:B------:R-:W-:-:S07]  /*03d0*/  MOV R3, 0x7fffffff ;  /* 0x7fffffff00037802 */ /* 0x000fce0000000f00 */
.L_x_49:
[----:B-1----:R-:W-:Y:S01]  /*03e0*/  IADD3 R7, PT, PT, R11, UR4, RZ ;  /* 0x000000040b077c10 */ /* 0x002fe2000fffe0ff */
[----:B------:R-:W-:-:S04]  /*03f0*/  UIADD3 UR4, UPT, UPT, UR4, 0x8, URZ ;  /* 0x0000000804047890 */ /* 0x000fc8000fffe0ff */
[----:B0-----:R-:W-:Y:S02]  /*0400*/  IMAD.WIDE R6, R7, 0x4, R8 ;  /* 0x0000000407067825 */ /* 0x001fe400078e0208 */
[----:B------:R-:W-:-:S03]  /*0410*/  ISETP.NE.AND P1, PT, R20, UR4, PT ;  /* 0x0000000414007c0c */ /* 0x000fc6000bf25270 */
[----:B------:R1:W-:Y:S04]  /*0420*/  STG.E desc[UR6][R6.64], R3 ;  /* 0x0000000306007986 */ /* 0x0003e8000c101906 */
[----:B------:R1:W-:Y:S04]  /*0430*/  STG.E desc[UR6][R6.64+0x4], R3 ;  /* 0x0000040306007986 */ /* 0x0003e8000c101906 */
[----:B------:R1:W-:Y:S04]  /*0440*/  STG.E desc[UR6][R6.64+0x8], R3 ;  /* 0x0000080306007986 */ /* 0x0003e8000c101906 */
[----:B------:R1:W-:Y:S04]  /*0450*/  STG.E desc[UR6][R6.64+0xc], R3 ;  /* 0x00000c0306007986 */ /* 0x0003e8000c101906 */
[----:B------:R1:W-:Y:S04]  /*0460*/  STG.E desc[UR6][R6.64+0x10], R3 ;  /* 0x0000100306007986 */ /* 0x0003e8000c101906 */
[----:B------:R1:W-:Y:S04]  /*0470*/  STG.E desc[UR6][R6.64+0x14], R3 ;  /* 0x0000140306007986 */ /* 0x0003e8000c101906 */
[----:B------:R1:W-:Y:S04]  /*0480*/  STG.E desc[UR6][R6.64+0x18], R3 ;  /* 0x0000180306007986 */ /* 0x0003e8000c101906 */
[----:B------:R1:W-:Y:S01]  /*0490*/  STG.E desc[UR6][R6.64+0x1c], R3 ;  /* 0x00001c0306007986 */ /* 0x0003e2000c101906 */
[----:B------:R-:W-:Y:S05]  /*04a0*/  @P1 BRA `(.L_x_49) ;  /* 0xfffffffc00cc1947 */ /* 0x000fea000383ffff */
.L_x_48:
[----:B------:R-:W-:Y:S05]  /*04b0*/  @!P2 BRA `(.L_x_47) ;  /* 0x000000000078a947 */ /* 0x000fea0003800000 */
[----:B------:R-:W-:Y:S02]  /*04c0*/  ISETP.GE.U32.AND P1, PT, R5, 0x4, PT ;  /* 0x000000040500780c */ /* 0x000fe40003f26070 */
[----:B------:R-:W-:-:S04]  /*04d0*/  LOP3.LUT R8, R10, 0x3, RZ, 0xc0, !PT ;  /* 0x000000030a087812 */ /* 0x000fc800078ec0ff */
[----:B------:R-:W-:-:S07]  /*04e0*/  ISETP.NE.AND P2, PT, R8, RZ, PT ;  /* 0x000000ff0800720c */ /* 0x000fce0003f45270 */
[----:B------:R-:W-:Y:S06]  /*04f0*/  @!P1 BRA `(.L_x_50) ;  /* 0x0000000000249947 */ /* 0x000fec0003800000 */
[----:B-1----:R-:W0:Y:S01]  /*0500*/  LDC.64 R6, c[0x0][0x3a8] ;  /* 0x0000ea00ff067b82 */ /* 0x002e220000000a00 */
[----:B------:R-:W-:Y:S02]  /*0510*/  IADD3 R3, PT, PT, R11, R20, RZ ;  /* 0x000000140b037210 */ /* 0x000fe40007ffe0ff */
[----:B------:R-:W-:Y:S02]  /*0520*/  MOV R5, 0x7fffffff ;  /* 0x7fffffff00057802 */ /* 0x000fe40000000f00 */
[----:B------:R-:W-:Y:S01]  /*0530*/  IADD3 R20, PT, PT, R20, 0x4, RZ ;  /* 0x0000000414147810 */ /* 0x000fe20007ffe0ff */
[----:B0-----:R-:W-:-:S05]  /*0540*/  IMAD.WIDE R6, R3, 0x4, R6 ;  /* 0x0000000403067825 */ /* 0x001fca00078e0206 */
[----:B------:R0:W-:Y:S04]  /*0550*/  STG.E desc[UR6][R6.64], R5 ;  /* 0x0000000506007986 */ /* 0x0001e8000c101906 */
[----:B------:R0:W-:Y:S04]  /*0560*/  STG.E desc[UR6][R6.64+0x4], R5 ;  /* 0x0000040506007986 */ /* 0x0001e8000c101906 */
[----:B------:R0:W-:Y:S04]  /*0570*/  STG.E desc[UR6][R6.64+0x8], R5 ;  /* 0x0000080506007986 */ /* 0x0001e8000c101906 */
[----:B------:R0:W-:Y:S02]  /*0580*/  STG.E desc[UR6][R6.64+0xc], R5 ;  /* 0x00000c0506007986 */ /* 0x0001e4000c101906 */
.L_x_50:
[----:B------:R-:W-:Y:S05]  /*0590*/  @!P2 BRA `(.L_x_47) ;  /* 0x000000000040a947 */ /* 0x000fea0003800000 */
[----:B------:R-:W-:Y:S02]  /*05a0*/  LOP3.LUT R10, R10, 0x1, RZ, 0xc0, !PT ;  /* 0x000000010a0a7812 */ /* 0x000fe400078ec0ff */
[----:B------:R-:W-:Y:S02]  /*05b0*/  ISETP.NE.AND P1, PT, R8, 0x1, PT ;  /* 0x000000010800780c */ /* 0x000fe40003f25270 */
[----:B------:R-:W-:-:S13]  /*05c0*/  ISETP.NE.U32.AND P2, PT, R10, 0x1, PT ;  /* 0x000000010a00780c */ /* 0x000fda0003f45070 */
[----:B01----:R-:W0:Y:S01]  /*05d0*/  @!P2 LDC.64 R6, c[0x0][0x3a8] ;  /* 0x0000ea00ff06ab82 */ /* 0x003e220000000a00 */
[----:B------:R-:W-:Y:S05]  /*05e0*/  @!P1 BRA `(.L_x_51) ;  /* 0x00000000001c9947 */ /* 0x000fea0003800000 */
[----:B------:R-:W1:Y:S01]  /*05f0*/  LDC.64 R8, c[0x0][0x3a8] ;  /* 0x0000ea00ff087b82 */ /* 0x000e620000000a00 */
[----:B------:R-:W-:Y:S01]  /*0600*/  IADD3 R3, PT, PT, R11, R20, RZ ;  /* 0x000000140b037210 */ /* 0x000fe20007ffe0ff */
[----:B------:R-:W-:Y:S01]  /*0610*/  IMAD.MOV.U32 R5, RZ, RZ, 0x7fffffff ;  /* 0x7fffffffff057424 */ /* 0x000fe200078e00ff */
[----:B------:R-:W-:-:S03]  /*0620*/  IADD3 R20, PT, PT, R20, 0x2, RZ ;  /* 0x0000000214147810 */ /* 0x000fc60007ffe0ff */
[----:B-1----:R-:W-:-:S05]  /*0630*/  IMAD.WIDE R8, R3, 0x4, R8 ;  /* 0x0000000403087825 */ /* 0x002fca00078e0208 */
[----:B------:R1:W-:Y:S04]  /*0640*/  STG.E desc[UR6][R8.64], R5 ;  /* 0x0000000508007986 */ /* 0x0003e8000c101906 */
[----:B------:R1:W-:Y:S02]  /*0650*/  STG.E desc[UR6][R8.64+0x4], R5 ;  /* 0x0000040508007986 */ /* 0x0003e4000c101906 */
.L_x_51:
[----:B------:R-:W-:Y:S02]  /*0660*/  @!P2 IADD3 R3, PT, PT, R11, R20, RZ ;  /* 0x000000140b03a210 */ /* 0x000fe40007ffe0ff */
[----:B-1----:R-:W-:-:S03]  /*0670*/  @!P2 MOV R5, 0x7fffffff ;  /* 0x7fffffff0005a802 */ /* 0x002fc60000000f00 */
[----:B0-----:R-:W-:-:S05]  /*0680*/  @!P2 IMAD.WIDE R6, R3, 0x4, R6 ;  /* 0x000000040306a825 */ /* 0x001fca00078e0206 */
[----:B------:R2:W-:Y:S02]  /*0690*/  @!P2 STG.E desc[UR6][R6.64], R5 ;  /* 0x000000050600a986 */ /* 0x0005e4000c101906 */
.L_x_47:
[C---:B------:R-:W-:Y:S02]  /*06a0*/  ISETP.GE.AND P1, PT, R2.reuse, RZ, PT ;  /* 0x000000ff0200720c */ /* 0x040fe40003f26270 */
[----:B-1----:R-:W-:Y:S02]  /*06b0*/  IADD3 R3, PT, PT, -R2, UR5, RZ ;  /* 0x0000000502037c10 */ /* 0x002fe4000fffe1ff */
[----:B-----5:R-:W-:-:S04]  /*06c0*/  ISETP.LT.OR P1, PT, R4, 0x2, !P1 ;  /* 0x000000020400780c */ /* 0x020fc80004f21670 */
[----:B------:R-:W-:-:S04]  /*06d0*/  ISETP.GT.OR P1, PT, R4, UR5, P1 ;  /* 0x0000000504007c0c */ /* 0x000fc80008f24670 */
[----:B------:R-:W-:-:S04]  /*06e0*/  ISETP.GE.OR P1, PT, R2, UR5, P1 ;  /* 0x0000000502007c0c */ /* 0x000fc80008f26670 */
[----:B------:R-:W-:-:S13]  /*06f0*/  ISETP.LT.OR P1, PT, R3, 0x2, P1 ;  /* 0x000000020300780c */ /* 0x000fda0000f21670 */
[----:B------:R-:W-:Y:S05]  /*0700*/  @P1 BRA `(.L_x_46) ;  /* 0x00000008004c1947 */ /* 0x000fea0003800000 */
[----:B------:R-:W-:Y:S01]  /*0710*/  I2FP.F32.U32 R2, R4 ;  /* 0x0000000400027245 */ /* 0x000fe20000201000 */
[----:B------:R-:W-:Y:S01]  /*0720*/  UMOV UR4, 0x3fb504f3 ;  /* 0x3fb504f300047882 */ /* 0x000fe20000000000 */
[----:B------:R-:W-:Y:S01]  /*0730*/  BSSY.RECONVERGENT B3, `(.L_x_52) ;  /* 0x000000f000037945 */ /* 0x000fe20003800200 */
[----:B------:R-:W-:Y:S02]  /*0740*/  MOV R8, UR4 ;  /* 0x0000000400087c02 */ /* 0x000fe40008000f00 */
[----:B------:R-:W-:-:S04]  /*0750*/  FMNMX R3, R2, 1, !PT ;  /* 0x3f80000002037809 */ /* 0x000fc80007800000 */
[----:B------:R-:W0:Y:S08]  /*0760*/  MUFU.RCP R2, R3 ;  /* 0x0000000300027308 */ /* 0x000e300000001000 */
[----:B------:R-:W1:Y:S01]  /*0770*/  FCHK P0, R8, R3 ;  /* 0x0000000308007302 */ /* 0x000e620000000000 */
[----:B0-2---:R-:W-:-:S04]  /*0780*/  FFMA R5, -R3, R2, 1 ;  /* 0x3f80000003057423 */ /* 0x005fc80000000102 */
[----:B------:R-:W-:-:S04]  /*0790*/  FFMA R2, R2, R5, R2 ;  /* 0x0000000502027223 */ /* 0x000fc80000000002 */
[----:B------:R-:W-:-:S04]  /*07a0*/  FFMA R5, R2, 1.4142135381698608398, RZ ;  /* 0x3fb504f302057823 */ /* 0x000fc800000000ff */
[----:B------:R-:W-:-:S04]  /*07b0*/  FFMA R6, -R3, R5, 1.4142135381698608398 ;  /* 0x3fb504f303067423 */ /* 0x000fc80000000105 */
[----:B------:R-:W-:Y:S01]  /*07c0*/  FFMA R5, R2, R6, R5 ;  /* 0x0000000602057223 */ /* 0x000fe20000000005 */
[----:B-1----:R-:W-:Y:S06]  /*07d0*/  @!P0 BRA `(.L_x_53) ;  /* 0x0000000000108947 */ /* 0x002fec0003800000 */
[----:B------:R-:W-:Y:S01]  /*07e0*/  HFMA2 R2, -RZ, RZ, 1.9267578125, 7.5519084930419921875e-05 ;  /* 0x3fb504f3ff027431 */ /* 0x000fe200000001ff */
[----:B------:R-:W-:-:S07]  /*07f0*/  MOV R20, 0x810 ;  /* 0x0000081000147802 */ /* 0x000fce0000000f00 */
[----:B------:R-:W-:Y:S05]  /*0800*/  CALL.REL.NOINC `($__internal_1_$__cuda_sm3x_div_rn_noftz_f32_slowpath) ;  /* 0x0000001c00207944 */ /* 0x000fea0003c00000 */
[----:B------:R-:W-:-:S07]  /*0810*/  MOV R5, R2 ;  /* 0x0000000200057202 */ /* 0x000fce0000000f00 */
.L_x_53:
[----:B------:R-:W-:Y:S05]  /*0820*/  BSYNC.RECONVERGENT B3 ;  /* 0x0000000000037941 */ /* 0x000fea0003800200 */
.L_x_52:
[C---:B------:R-:W-:Y:S01]  /*0830*/  FADD R6, R5.reuse, R5 ;  /* 0x0000000505067221 */ /* 0x040fe20000000000 */
[----:B------:R-:W-:Y:S01]  /*0840*/  HFMA2 R8, -RZ, RZ, 1.7724609375, -0.07476806640625 ;  /* 0x3f17acc9ff087431 */ /* 0x000fe200000001ff */
[----:B------:R-:W0:Y:S01]  /*0850*/  FRND.TRUNC R14, R5 ;  /* 0x00000005000e7307 */ /* 0x000e22000020d000 */
[----:B------:R-:W-:Y:S01]  /*0860*/  MOV R10, 0x3e684e12 ;  /* 0x3e684e12000a7802 */ /* 0x000fe20000000f00 */
[----:B------:R-:W-:Y:S01]  /*0870*/  BSSY.RECONVERGENT B3, `(.L_x_54) ;  /* 0x0000029000037945 */ /* 0x000fe20003800200 */
[----:B------:R-:W-:Y:S02]  /*0880*/  FSETP.GT.AND P0, PT, |R5|, 16777216, PT ;  /* 0x4b8000000500780b */ /* 0x000fe40003f04200 */
[----:B------:R-:W-:-:S03]  /*0890*/  I2FP.F32.U32 R4, R4 ;  /* 0x0000000400047245 */ /* 0x000fc60000201000 */
[----:B------:R-:W1:Y:S02]  /*08a0*/  FRND R2, R6 ;  /* 0x0000000600027307 */ /* 0x000e640000201000 */
[----:B------:R-:W-:Y:S01]  /*08b0*/  FMUL R4, R4, 0.5 ;  /* 0x3f00000004047820 */ /* 0x000fe20000400000 */
[----:B0-----:R-:W-:-:S05]  /*08c0*/  FSETP.NEU.AND P4, PT, R5, R14, PT ;  /* 0x0000000e0500720b */ /* 0x001fca0003f8d000 */
        /* <DEDUP_REMOVED lines=33> */
[----:B------:R-:W-:Y:S05]  /*0ae0*/  CALL.REL.NOINC `($__internal_1_$__cuda_sm3x_div_rn_noftz_f32_slowpath) ;  /* 0x0000001800687944 */ /* 0x000fea0003c00000 */
[----:B------:R-:W-:-:S07]  /*0af0*/  IMAD.MOV.U32 R5, RZ, RZ, R2 ;  /* 0x000000ffff057224 */ /* 0x000fce00078e0002 */
.L_x_55:
[----:B------:R-:W-:Y:S05]  /*0b00*/  BSYNC.RECONVERGENT B3 ;  /* 0x0000000000037941 */ /* 0x000fea0003800200 */
.L_x_54:
[----:B------:R-:W-:Y:S01]  /*0b10*/  FMNMX R3, R4, 1, !PT ;  /* 0x3f80000004037809 */ /* 0x000fe20007800000 */
[----:B------:R-:W-:Y:S01]  /*0b20*/  UMOV UR4, 0x3fb504f3 ;  /* 0x3fb504f300047882 */ /* 0x000fe20000000000 */
[----:B------:R-:W-:Y:S01]  /*0b30*/  HFMA2 R6, -RZ, RZ, 1.875, 0 ;  /* 0x3f800000ff067431 */ /* 0x000fe200000001ff */
[----:B------:R-:W-:Y:S01]  /*0b40*/  MOV R8, UR4 ;  /* 0x0000000400087c02 */ /* 0x000fe20008000f00 */
[----:B------:R-:W0:Y:S01]  /*0b50*/  MUFU.RCP R2, R3 ;  /* 0x0000000300027308 */ /* 0x000e220000001000 */
[----:B------:R-:W-:Y:S01]  /*0b60*/  FADD R5, R5, 1 ;  /* 0x3f80000005057421 */ /* 0x000fe20000000000 */
[----:B------:R-:W-:Y:S06]  /*0b70*/  BSSY.RECONVERGENT B3, `(.L_x_56) ;  /* 0x0000011000037945 */ /* 0x000fec0003800200 */
[----:B------:R-:W1:Y:S01]  /*0b80*/  FCHK P0, R8, R3 ;  /* 0x0000000308007302 */ /* 0x000e620000000000 */
[C---:B------:R-:W-:Y:S01]  /*0b90*/  FFMA R13, R5.reuse, -0.5, R6 ;  /* 0xbf000000050d7823 */ /* 0x040fe20000000006 */
[----:B------:R-:W-:-:S03]  /*0ba0*/  FADD R5, -R5, 1 ;  /* 0x3f80000005057421 */ /* 0x000fc60000000100 */
[----:B------:R-:W-:Y:S01]  /*0bb0*/  FMUL R13, R13, R13 ;  /* 0x0000000d0d0d7220 */ /* 0x000fe20000400000 */
[C---:B------:R-:W-:Y:S01]  /*0bc0*/  FADD R15, R5.reuse, R5 ;  /* 0x00000005050f7221 */ /* 0x040fe20000000000 */
        /* <DEDUP_REMOVED lines=9> */
[----:B------:R-:W-:Y:S05]  /*0c60*/  CALL.REL.NOINC `($__internal_1_$__cuda_sm3x_div_rn_noftz_f32_slowpath) ;  /* 0x0000001800087944 */ /* 0x000fea0003c00000 */
[----:B------:R-:W-:-:S07]  /*0c70*/  MOV R4, R2 ;  /* 0x0000000200047202 */ /* 0x000fce0000000f00 */
.L_x_57:
[----:B------:R-:W-:Y:S05]  /*0c80*/  BSYNC.RECONVERGENT B3 ;  /* 0x0000000000037941 */ /* 0x000fea0003800200 */
.L_x_56:
[C---:B------:R-:W-:Y:S01]  /*0c90*/  FADD R5, R4.reuse, R4 ;  /* 0x0000000404057221 */ /* 0x040fe20000000000 */
[----:B------:R-:W-:Y:S01]  /*0ca0*/  HFMA2 R8, -RZ, RZ, 1.7724609375, -0.07476806640625 ;  /* 0x3f17acc9ff087431 */ /* 0x000fe200000001ff */
[----:B------:R-:W0:Y:S01]  /*0cb0*/  FRND.TRUNC R9, R4 ;  /* 0x0000000400097307 */ /* 0x000e22000020d000 */
[----:B------:R-:W-:Y:S01]  /*0cc0*/  MOV R10, 0x3e684e12 ;  /* 0x3e684e12000a7802 */ /* 0x000fe20000000f00 */
[----:B------:R-:W-:Y:S01]  /*0cd0*/  BSSY.RECONVERGENT B3, `(.L_x_58) ;  /* 0x0000027000037945 */ /* 0x000fe20003800200 */
[----:B------:R-:W-:-:S05]  /*0ce0*/  FSETP.GT.AND P0, PT, |R4|, 16777216, PT ;  /* 0x4b8000000400780b */ /* 0x000fca0003f04200 */
[----:B------:R-:W1:Y:S01]  /*0cf0*/  FRND R3, R5 ;  /* 0x0000000500037307 */ /* 0x000e620000201000 */
[----:B0-----:R-:W-:-:S07]  /*0d00*/  FSETP.NEU.AND P4, PT, R4, R9, PT ;  /* 0x000000090400720b */ /* 0x001fce0003f8d000 */
[----:B------:R-:W0:Y:S01]  /*0d10*/  F2I.NTZ R6, R5 ;  /* 0x0000000500067305 */ /* 0x000e220000203100 */
[----:B-1----:R-:W-:-:S04]  /*0d20*/  FFMA R2, R3, -0.5, R4 ;  /* 0xbf00000003027823 */ /* 0x002fc80000000004 */
[----:B------:R-:W-:-:S04]  /*0d30*/  FMUL R7, R2, R2 ;  /* 0x0000000202077220 */ /* 0x000fc80000400000 */
[C---:B------:R-:W-:Y:S01]  /*0d40*/  FFMA R8, R7.reuse, -R8, 2.550144195556640625 ;  /* 0x4023359007087423 */ /* 0x040fe20000000808 */
[C---:B------:R-:W-:Y:S01]  /*0d50*/  FFMA R10, R7.reuse, R10, -1.334560394287109375 ;  /* 0xbfaad2e0070a7423 */ /* 0x040fe2000000000a */
[----:B------:R-:W-:Y:S01]  /*0d60*/  FFMA R12, R2, R7, RZ ;  /* 0x00000007020c7223 */ /* 0x000fe200000000ff */
[C---:B0-----:R-:W-:Y:S01]  /*0d70*/  LOP3.LUT R5, R6.reuse, 0x1, RZ, 0xc0, !PT ;  /* 0x0000000106057812 */ /* 0x041fe200078ec0ff */
        /* <DEDUP_REMOVED lines=27> */
[----:B------:R-:W-:-:S07]  /*0f30*/  MOV R6, R2 ;  /* 0x0000000200067202 */ /* 0x000fce0000000f00 */
.L_x_59:
[----:B------:R-:W-:Y:S05]  /*0f40*/  BSYNC.RECONVERGENT B3 ;  /* 0x0000000000037941 */ /* 0x000fea0003800200 */
.L_x_58:
[----:B------:R-:W0:Y:S01]  /*0f50*/  LDC.64 R4, c[0x0][0x380] ;  /* 0x0000e000ff047b82 */ /* 0x000e220000000a00 */
[----:B------:R-:W1:Y:S02]  /*0f60*/  LDCU UR4, c[0x0][0x3a0] ;  /* 0x00007400ff0477ac */ /* 0x000e640008000800 */
[----:B-1----:R-:W-:-:S05]  /*0f70*/  MOV R2, UR4 ;  /* 0x0000000400027c02 */ /* 0x002fca0008000f00 */
[----:B0-----:R-:W-:-:S05]  /*0f80*/  IMAD.WIDE.U32 R4, R2, 0x4, R4 ;  /* 0x0000000402047825 */ /* 0x001fca00078e0004 */
[----:B------:R1:W5:Y:S04]  /*0f90*/  LDG.E.CONSTANT R12, desc[UR6][R4.64] ;  /* 0x00000006040c7981 */ /* 0x000368000c1e9900 */
[----:B------:R1:W5:Y:S01]  /*0fa0*/  LDG.E.CONSTANT R40, desc[UR6][R4.64+0x4] ;  /* 0x0000040604287981 */ /* 0x000362000c1e9900 */
[----:B------:R-:W-:Y:S02]  /*0fb0*/  IMAD.MOV.U32 R3, RZ, RZ, 0x3f800000 ;  /* 0x3f800000ff037424 */ /* 0x000fe400078e00ff */
[----:B------:R-:W-:Y:S01]  /*0fc0*/  FADD R6, R6, 1 ;  /* 0x3f80000006067421 */ /* 0x000fe20000000000 */
[----:B------:R-:W-:Y:S01]  /*0fd0*/  PLOP3.LUT P0, PT, PT, PT, PT, 0x80, 0x8 ;  /* 0x000000000008781c */ /* 0x000fe20003f0f070 */
[----:B------:R-:W-:Y:S02]  /*0fe0*/  FMUL R16, R0, 100 ;  /* 0x42c8000000107820 */ /* 0x000fe40000400000 */
[C---:B------:R-:W-:Y:S01]  /*0ff0*/  FFMA R14, R6.reuse, -0.5, R3 ;  /* 0xbf000000060e7823 */ /* 0x040fe20000000003 */
[----:B------:R-:W-:-:S03]  /*1000*/  FADD R6, -R6, 1 ;  /* 0x3f80000006067421 */ /* 0x000fc60000000100 */
[----:B------:R-:W-:Y:S01]  /*1010*/  FMUL R14, R14, R14 ;  /* 0x0000000e0e0e7220 */ /* 0x000fe20000400000 */
[C---:B------:R-:W-:Y:S01]  /*1020*/  FADD R19, R6.reuse, R6 ;  /* 0x0000000606137221 */ /* 0x040fe20000000000 */
[----:B-1----:R-:W-:-:S07]  /*1030*/  FMUL R21, R6, R6 ;  /* 0x0000000606157220 */ /* 0x002fce0000400000 */
.L_x_46:
[----:B------:R-:W-:Y:S05]  /*1040*/  BSYNC.RECONVERGENT B2 ;  /* 0x0000000000027941 */ /* 0x000fea0003800200 */
.L_x_45:
[----:B------:R-:W1:Y:S01]  /*1050*/  LDCU UR4, c[0x0][0x398] ;  /* 0x00007300ff0477ac */ /* 0x000e620008000800 */
[----:B------:R-:W-:-:S04]  /*1060*/  IADD3 R10, PT, PT, R2, 0x2, RZ ;  /* 0x00000002020a7810 */ /* 0x000fc80007ffe0ff */
[----:B-1----:R-:W-:-:S13]  /*1070*/  ISETP.GE.AND P1, PT, R10, UR4, PT ;  /* 0x000000040a007c0c */ /* 0x002fda000bf26270 */
[----:B------:R-:W-:Y:S05]  /*1080*/  @P1 EXIT ;  /* 0x000000000000194d */ /* 0x000fea0003800000 */
[----:B------:R-:W-:Y:S01]  /*1090*/  HFMA2 R34, -RZ, RZ, 0, 0 ;  /* 0x00000000ff227431 */ /* 0x000fe200000001ff */
[----:B------:R-:W-:Y:S01]  /*10a0*/  MOV R8, RZ ;  /* 0x000000ff00087202 */ /* 0x000fe20000000f00 */
[----:B------:R-:W-:Y:S01]  /*10b0*/  HFMA2 R28, -RZ, RZ, 0, 0 ;  /* 0x00000000ff1c7431 */ /* 0x000fe200000001ff */
[----:B-----5:R-:W-:Y:S02]  /*10c0*/  MOV R32, R40 ;  /* 0x0000002800207202 */ /* 0x020fe40000000f00 */
[----:B------:R-:W-:-:S07]  /*10d0*/  MOV R27, R12 ;  /* 0x0000000c001b7202 */ /* 0x000fce0000000f00 */
.L_x_82:
[----:B-1----:R-:W1:Y:S01]  /*10e0*/  LDC R29, c[0x0][0x398] ;  /* 0x0000e600ff1d7b82 */ /* 0x002e620000000800 */
[----:B------:R-:W-:Y:S01]  /*10f0*/  IADD3 R4, PT, PT, R10, 0x800, RZ ;  /* 0x000008000a047810 */ /* 0x000fe20007ffe0ff */
[----:B---3--:R-:W3:Y:S01]  /*1100*/  LDCU UR4, c[0x0][0x3a0] ;  /* 0x00007400ff0477ac */ /* 0x008ee20008000800 */
[----:B------:R-:W-:Y:S01]  /*1110*/  BSSY.RECONVERGENT B0, `(.L_x_60) ;  /* 0x0000014000007945 */ /* 0x000fe20003800200 */
[----:B------:R-:W-:Y:S02]  /*1120*/  MOV R9, R10 ;  /* 0x0000000a00097202 */ /* 0x000fe40000000f00 */
[----:B---3--:R-:W-:Y:S02]  /*1130*/  LEA R0, R8, UR4, 0xb ;  /* 0x0000000408007c11 */ /* 0x008fe4000f8e58ff */
[----:B-1--4-:R-:W-:-:S04]  /*1140*/  VIMNMX R3, PT, PT, R4, R29, PT ;  /* 0x0000001d04037248 */ /* 0x012fc80003fe0100 */
[----:B------:R-:W-:-:S04]  /*1150*/  IADD3 R23, PT, PT, R3, -R10, RZ ;  /* 0x8000000a03177210 */ /* 0x000fc80007ffe0ff */
[----:B------:R-:W-:-:S13]  /*1160*/  ISETP.GE.AND P1, PT, R18, R23, PT ;  /* 0x000000171200720c */ /* 0x000fda0003f26270 */
[----:B------:R-:W-:Y:S05]  /*1170*/  @P1 BRA `(.L_x_61) ;  /* 0x0000000000341947 */ /* 0x000fea0003800000 */
[----:B0-2---:R-:W0:Y:S01]  /*1180*/  S2R R7, SR_CgaCtaId ;  /* 0x0000000000077919 */ /* 0x005e220000008800 */
[----:B------:R-:W-:Y:S01]  /*1190*/  MOV R2, 0x400 ;  /* 0x0000040000027802 */ /* 0x000fe20000000f00 */
[----:B------:R-:W-:-:S03]  /*11a0*/  IMAD.MOV.U32 R6, RZ, RZ, R18 ;  /* 0x000000ffff067224 */ /* 0x000fc600078e0012 */
[----:B0-----:R-:W-:-:S07]  /*11b0*/  LEA R7, R7, R2, 0x18 ;  /* 0x0000000207077211 */ /* 0x001fce00078ec0ff */
.L_x_62:
[----:B-1----:R-:W0:Y:S01]  /*11c0*/  LDC.64 R2, c[0x0][0x380] ;  /* 0x0000e000ff027b82 */ /* 0x002e220000000a00 */
[----:B------:R-:W-:-:S05]  /*11d0*/  IADD3 R5, PT, PT, R6, R9, RZ ;  /* 0x0000000906057210 */ /* 0x000fca0007ffe0ff */
[----:B0-----:R-:W-:-:S06]  /*11e0*/  IMAD.WIDE R2, R5, 0x4, R2 ;  /* 0x0000000405027825 */ /* 0x001fcc00078e0202 */
[----:B------:R-:W2:Y:S01]  /*11f0*/  LDG.E.CONSTANT R2, desc[UR6][R2.64] ;  /* 0x0000000602027981 */ /* 0x000ea2000c1e9900 */
[----:B------:R-:W-:Y:S02]  /*1200*/  LEA R5, R6, R7, 0x2 ;  /* 0x0000000706057211 */ /* 0x000fe400078e10ff */
[----:B------:R-:W-:-:S04]  /*1210*/  IADD3 R6, PT, PT, R25, R6, RZ ;  /* 0x0000000619067210 */ /* 0x000fc80007ffe0ff */
[----:B------:R-:W-:Y:S01]  /*1220*/  ISETP.GE.AND P1, PT, R6, R23, PT ;  /* 0x000000170600720c */ /* 0x000fe20003f26270 */
[----:B--2---:R1:W-:-:S12]  /*1230*/  STS [R5], R2 ;  /* 0x0000000205007388 */ /* 0x0043d80000000800 */
[----:B------:R-:W-:Y:S05]  /*1240*/  @!P1 BRA `(.L_x_62) ;  /* 0xfffffffc00dc9947 */ /* 0x000fea000383ffff */
.L_x_61:
[----:B------:R-:W-:Y:S05]  /*1250*/  BSYNC.RECONVERGENT B0 ;  /* 0x0000000000007941 */ /* 0x000fea0003800200 */
.L_x_60:
[----:B------:R-:W-:Y:S01]  /*1260*/  BAR.SYNC.DEFER_BLOCKING 0x0 ;  /* 0x0000000000007b1d */ /* 0x000fe20000010000 */
[----:B------:R-:W-:Y:S02]  /*1270*/  ISETP.LT.OR P1, PT, R23, 0x1, !P0 ;  /* 0x000000011700780c */ /* 0x000fe40004721670 */
[----:B------:R-:W-:Y:S02]  /*1280*/  VIADDMNMX R3, R0, 0x802, R29, PT ;  /* 0x0000080200037846 */ /* 0x000fe4000380011d */
[----:B------:R-:W-:Y:S01]  /*1290*/  ISETP.GE.AND P3, PT, R4, R29, PT ;  /* 0x0000001d0400720c */ /* 0x000fe20003f66270 */
[----:B------:R-:W-:Y:S01]  /*12a0*/  BSSY.RECONVERGENT B2, `(.L_x_63) ;  /* 0x000011a000027945 */ /* 0x000fe20003800200 */
[----:B------:R-:W-:Y:S02]  /*12b0*/  IADD3 R0, PT, PT, -R0, R3, RZ ;  /* 0x0000000300007210 */ /* 0x000fe40007ffe1ff */
[----:B------:R-:W-:Y:S02]  /*12c0*/  MOV R10, R4 ;  /* 0x00000004000a7202 */ /* 0x000fe40000000f00 */
[----:B-1----:R-:W-:-:S03]  /*12d0*/  IADD3 R2, PT, PT, R0, -0x2, RZ ;  /* 0xfffffffe00027810 */ /* 0x002fc60007ffe0ff */
[----:B------:R-:W-:Y:S05]  /*12e0*/  @P1 BRA `(.L_x_64) ;  /* 0x0000001000541947 */ /* 0x000fea0003800000 */
[----:B------:R-:W-:Y:S01]  /*12f0*/  IADD3 R0, PT, PT, R0, -0x3, RZ ;  /* 0xfffffffd00007810 */ /* 0x000fe20007ffe0ff */
[----:B------:R-:W-:Y:S01]  /*1300*/  BSSY.RECONVERGENT B3, `(.L_x_65) ;  /* 0x0000097000037945 */ /* 0x000fe20003800200 */
[----:B0-2---:R-:W-:Y:S01]  /*1310*/  HFMA2 R6, -RZ, RZ, 0, 0 ;  /* 0x00000000ff067431 */ /* 0x005fe200000001ff */
[----:B------:R-:W-:Y:S01]  /*1320*/  IADD3 R9, PT, PT, R9, R11, RZ ;  /* 0x0000000b09097210 */ /* 0x000fe20007ffe0ff */
[----:B------:R-:W-:Y:S01]  /*1330*/  IMAD.MOV.U32 R4, RZ, RZ, R34 ;  /* 0x000000ffff047224 */ /* 0x000fe200078e0022 */
[----:B------:R-:W-:Y:S02]  /*1340*/  ISETP.GE.U32.AND P1, PT, R0, 0x3, PT ;  /* 0x000000030000780c */ /* 0x000fe40003f26070 */
[----:B------:R-:W-:Y:S02]  /*1350*/  LOP3.LUT R7, R2, 0x3, RZ, 0xc0, !PT ;  /* 0x0000000302077812 */ /* 0x000fe400078ec0ff */
[----:B------:R-:W-:Y:S02]  /*1360*/  MOV R26, R40 ;  /* 0x00000028001a7202 */ /* 0x000fe40000000f00 */
[----:B------:R-:W-:-:S07]  /*1370*/  MOV R39, R32 ;  /* 0x0000002000277202 */ /* 0x000fce0000000f00 */
[----:B------:R-:W-:Y:S05]  /*1380*/  @!P1 BRA `(.L_x_66) ;  /* 0x0000000800389947 */ /* 0x000fea0003800000 */
[----:B------:R-:W0:Y:S01]  /*1390*/  S2UR UR5, SR_CgaCtaId ;  /* 0x00000000000579c3 */ /* 0x000e220000008800 */
[----:B------:R-:W-:Y:S01]  /*13a0*/  UMOV UR4, 0x400 ;  /* 0x0000040000047882 */ /* 0x000fe20000000000 */
[----:B------:R-:W-:Y:S02]  /*13b0*/  LOP3.LUT R6, R2, 0xfffffffc, RZ, 0xc0, !PT ;  /* 0xfffffffc02067812 */ /* 0x000fe400078ec0ff */
[----:B------:R-:W-:Y:S02]  /*13c0*/  MOV R4, R34 ;  /* 0x0000002200047202 */ /* 0x000fe40000000f00 */
[----:B------:R-:W-:Y:S02]  /*13d0*/  MOV R26, R40 ;  /* 0x00000028001a7202 */ /* 0x000fe40000000f00 */
[----:B------:R-:W-:Y:S02]  /*13e0*/  MOV R39, R32 ;  /* 0x0000002000277202 */ /* 0x000fe40000000f00 */
[----:B------:R-:W-:-:S02]  /*13f0*/  MOV R29, R9 ;  /* 0x00000009001d7202 */ /* 0x000fc40000000f00 */
[----:B------:R-:W-:Y:S01]  /*1400*/  IADD3 R30, PT, PT, -R6, RZ, RZ ;  /* 0x000000ff061e7210 */ /* 0x000fe20007ffe1ff */
[----:B0-----:R-:W-:-:S04]  /*1410*/  ULEA UR4, UR5, UR4, 0x18 ;  /* 0x0000000405047291 */ /* 0x001fc8000f8ec0ff */
[----:B------:R-:W-:-:S06]  /*1420*/  UIADD3 UR4, UPT, UPT, UR4, 0x8, URZ ;  /* 0x0000000804047890 */ /* 0x000fcc000fffe0ff */
[----:B------:R-:W-:-:S07]  /*1430*/  MOV R31, UR4 ;  /* 0x00000004001f7c02 */ /* 0x000fce0008000f00 */
.L_x_75:
[----:B------:R-:W0:Y:S01]  /*1440*/  LDS R33, [R31+-0x8] ;  /* 0xfffff8001f217984 */ /* 0x000e220000000800 */
[C---:B------:R-:W-:Y:S01]  /*1450*/  FADD R0, R39.reuse, R39 ;  /* 0x0000002727007221 */ /* 0x040fe20000000000 */
[----:B------:R-:W-:Y:S01]  /*1460*/  FMUL R3, R12, -R17 ;  /* 0x800000110c037220 */ /* 0x000fe20000400000 */
[----:B------:R-:W-:Y:S01]  /*1470*/  FADD R40, R39, -R26 ;  /* 0x8000001a27287221 */ /* 0x000fe20000000000 */
[----:B------:R-:W-:Y:S01]  /*1480*/  FMUL R5, R28, -R21 ;  /* 0x800000151c057220 */ /* 0x000fe20000400000 */
[----:B------:R-:W-:Y:S01]  /*1490*/  BSSY.RECONVERGENT B4, `(.L_x_67) ;  /* 0x0000018000047945 */ /* 0x000fe20003800200 */
[----:B------:R-:W-:Y:S02]  /*14a0*/  FFMA R3, R26, R15, R3 ;  /* 0x0000000f1a037223 */ /* 0x000fe40000000003 */
[----:B------:R-:W-:Y:S01]  /*14b0*/  FFMA R2, R4, R19, R5 ;  /* 0x0000001304027223 */ /* 0x000fe20000000005 */
[----:B0-----:R-:W-:Y:S01]  /*14c0*/  FADD R0, R33, -R0 ;  /* 0x8000000021007221 */ /* 0x001fe20000000000 */
[----:B------:R-:W0:Y:S03]  /*14d0*/  MUFU.RCP R20, R33 ;  /* 0x0000002100147308 */ /* 0x000e260000001000 */
[----:B------:R-:W-:-:S04]  /*14e0*/  FADD R0, R0, R27 ;  /* 0x0000001b00007221 */ /* 0x000fc80000000000 */
[----:B------:R-:W-:Y:S01]  /*14f0*/  FFMA R32, R0, R13, R3 ;  /* 0x0000000d00207223 */ /* 0x000fe20000000003 */
[----:B------:R-:W-:Y:S01]  /*1500*/  FADD R3, R40, R40 ;  /* 0x0000002828037221 */ /* 0x000fe20000000000 */
[----:B------:R-:W-:Y:S02]  /*1510*/  FADD R0, R27, -R12 ;  /* 0x8000000c1b007221 */ /* 0x000fe40000000000 */
[----:B------:R-:W-:-:S04]  /*1520*/  FADD R34, R33, -R32 ;  /* 0x8000002021227221 */ /* 0x000fc80000000000 */
[----:B------:R-:W-:Y:S01]  /*1530*/  FADD R3, R34, -R3 ;  /* 0x8000000322037221 */ /* 0x000fe20000000000 */
[----:B0-----:R-:W-:-:S03]  /*1540*/  FFMA R5, -R33, R20, 1 ;  /* 0x3f80000021057423 */ /* 0x001fc60000000114 */
[----:B------:R-:W-:Y:S01]  /*1550*/  FADD R3, R0, R3 ;  /* 0x0000000300037221 */ /* 0x000fe20000000000 */
[----:B------:R-:W-:-:S03]  /*1560*/  FFMA R5, R20, R5, R20 ;  /* 0x0000000514057223 */ /* 0x000fc60000000014 */
        /* <DEDUP_REMOVED lines=9> */
[----:B------:R-:W-:Y:S05]  /*1600*/  CALL.REL.NOINC `($__internal_1_$__cuda_sm3x_div_rn_noftz_f32_slowpath) ;  /* 0x0000000c00a07944 */ /* 0x000fea0003c00000 */
.L_x_68:
[----:B------:R-:W-:Y:S05]  /*1610*/  BSYNC.RECONVERGENT B4 ;  /* 0x0000000000047941 */ /* 0x000fea0003800200 */
.L_x_67:
[----:B------:R-:W0:Y:S01]  /*1620*/  LDS R35, [R31+-0x4] ;  /* 0xfffffc001f237984 */ /* 0x000e220000000800 */
[----:B------:R-:W1:Y:S01]  /*1630*/  LDC.64 R22, c[0x0][0x3a8] ;  /* 0x0000ea00ff167b82 */ /* 0x000e620000000a00 */
[----:B------:R-:W-:Y:S01]  /*1640*/  FADD R12, R33, R33 ;  /* 0x00000021210c7221 */ /* 0x000fe20000000000 */
[----:B------:R-:W-:Y:S01]  /*1650*/  FMUL R3, R26, -R17 ;  /* 0x800000111a037220 */ /* 0x000fe20000400000 */
[----:B------:R-:W-:Y:S01]  /*1660*/  FMUL R27, R4, -R21 ;  /* 0x80000015041b7220 */ /* 0x000fe20000400000 */
[----:B------:R-:W-:Y:S02]  /*1670*/  BSSY.RECONVERGENT B4, `(.L_x_69) ;  /* 0x000001a000047945 */ /* 0x000fe40003800200 */
[----:B------:R-:W-:Y:S01]  /*1680*/  FFMA R3, R32, R15, R3 ;  /* 0x0000000f20037223 */ /* 0x000fe20000000003 */
[----:B------:R-:W-:Y:S01]  /*1690*/  FFMA R4, R0, R19, R27 ;  /* 0x0000001300047223 */ /* 0x000fe2000000001b */
[----:B-1----:R-:W-:-:S04]  /*16a0*/  IMAD.WIDE R22, R29, 0x4, R22 ;  /* 0x000000041d167825 */ /* 0x002fc800078e0216 */
[----:B0-----:R-:W-:Y:S01]  /*16b0*/  FADD R12, R35, -R12 ;  /* 0x8000000c230c7221 */ /* 0x001fe20000000000 */
[----:B------:R-:W0:Y:S03]  /*16c0*/  MUFU.RCP R20, R35 ;  /* 0x0000002300147308 */ /* 0x000e260000001000 */
[----:B------:R-:W-:-:S04]  /*16d0*/  FADD R12, R12, R39 ;  /* 0x000000270c0c7221 */ /* 0x000fc80000000000 */
[----:B------:R-:W-:Y:S01]  /*16e0*/  FFMA R26, R12, R13, R3 ;  /* 0x0000000d0c1a7223 */ /* 0x000fe20000000003 */
[----:B------:R-:W-:Y:S01]  /*16f0*/  FADD R12, R34, R34 ;  /* 0x00000022220c7221 */ /* 0x000fe20000000000 */
[----:B------:R-:W-:Y:S02]  /*1700*/  FMUL R3, R2, R16 ;  /* 0x0000001002037220 */ /* 0x000fe40000400000 */
[----:B------:R-:W-:-:S03]  /*1710*/  FADD R39, R35, -R26 ;  /* 0x8000001a23277221 */ /* 0x000fc60000000000 */
[----:B------:R1:W-:Y:S01]  /*1720*/  STG.E desc[UR6][R22.64], R3 ;  /* 0x0000000316007986 */ /* 0x0003e2000c101906 */
        /* <DEDUP_REMOVED lines=9> */
[----:B01----:R-:W-:Y:S06]  /*17c0*/  @!P1 BRA `(.L_x_70) ;  /* 0x0000000000109947 */ /* 0x003fec0003800000 */
[----:B------:R-:W-:Y:S01]  /*17d0*/  IMAD.MOV.U32 R2, RZ, RZ, R4 ;  /* 0x000000ffff027224 */ /* 0x000fe200078e0004 */
[----:B------:R-:W-:Y:S02]  /*17e0*/  MOV R3, R35 ;  /* 0x0000002300037202 */ /* 0x000fe40000000f00 */
[----:B------:R-:W-:-:S07]  /*17f0*/  MOV R20, 0x1810 ;  /* 0x0000181000147802 */ /* 0x000fce0000000f00 */
[----:B------:R-:W-:Y:S05]  /*1800*/  CALL.REL.NOINC `($__internal_1_$__cuda_sm3x_div_rn_noftz_f32_slowpath) ;  /* 0x0000000c00207944 */ /* 0x000fea0003c00000 */
.L_x_70:
[----:B------:R-:W-:Y:S05]  /*1810*/  BSYNC.RECONVERGENT B4 ;  /* 0x0000000000047941 */ /* 0x000fea0003800200 */
.L_x_69:
[----:B------:R-:W0:Y:S01]  /*1820*/  LDS R3, [R31] ;  /* 0x000000001f037984 */ /* 0x000e220000000800 */
[----:B------:R-:W-:Y:S01]  /*1830*/  FADD R12, R35, R35 ;  /* 0x00000023230c7221 */ /* 0x000fe20000000000 */
[----:B------:R-:W-:Y:S01]  /*1840*/  FMUL R5, R32, -R17 ;  /* 0x8000001120057220 */ /* 0x000fe20000400000 */
[----:B------:R-:W-:Y:S01]  /*1850*/  FADD R27, R39, R39 ;  /* 0x00000027271b7221 */ /* 0x000fe20000000000 */
[----:B------:R-:W-:Y:S02]  /*1860*/  BSSY.RECONVERGENT B4, `(.L_x_71) ;  /* 0x000001a000047945 */ /* 0x000fe40003800200 */
[----:B------:R-:W-:Y:S01]  /*1870*/  FFMA R5, R26, R15, R5 ;  /* 0x0000000f1a057223 */ /* 0x000fe20000000005 */
[----:B0-----:R-:W-:Y:S01]  /*1880*/  FADD R12, R3, -R12 ;  /* 0x8000000c030c7221 */ /* 0x001fe20000000000 */
[----:B------:R-:W0:Y:S03]  /*1890*/  MUFU.RCP R20, R3 ;  /* 0x0000000300147308 */ /* 0x000e260000001000 */
[----:B------:R-:W-:Y:S01]  /*18a0*/  FADD R12, R33, R12 ;  /* 0x0000000c210c7221 */ /* 0x000fe20000000000 */
[----:B------:R-:W-:-:S03]  /*18b0*/  FMUL R33, R0, -R21 ;  /* 0x8000001500217220 */ /* 0x000fc60000400000 */
[----:B------:R-:W-:Y:S01]  /*18c0*/  FFMA R12, R12, R13, R5 ;  /* 0x0000000d0c0c7223 */ /* 0x000fe20000000005 */
[----:B------:R-:W-:Y:S01]  /*18d0*/  FMUL R5, R2, R16 ;  /* 0x0000001002057220 */ /* 0x000fe20000400000 */
[----:B------:R-:W-:Y:S02]  /*18e0*/  FFMA R2, R4, R19, R33 ;  /* 0x0000001304027223 */ /* 0x000fe40000000021 */
[C---:B------:R-:W-:Y:S02]  /*18f0*/  FADD R32, R3.reuse, -R12 ;  /* 0x8000000c03207221 */ /* 0x040fe40000000000 */
[----:B------:R1:W-:Y:S02]  /*1900*/  STG.E desc[UR6][R22.64+0x4], R5 ;  /* 0x0000040516007986 */ /* 0x0003e4000c101906 */
[----:B------:R-:W-:Y:S01]  /*1910*/  FADD R27, R32, -R27 ;  /* 0x8000001b201b7221 */ /* 0x000fe20000000000 */
[----:B0-----:R-:W-:-:S03]  /*1920*/  FFMA R37, -R3, R20, 1 ;  /* 0x3f80000003257423 */ /* 0x001fc60000000114 */
[----:B------:R-:W-:Y:S01]  /*1930*/  FADD R27, R34, R27 ;  /* 0x0000001b221b7221 */ /* 0x000fe20000000000 */
[----:B------:R-:W-:-:S03]  /*1940*/  FFMA R37, R20, R37, R20 ;  /* 0x0000002514257223 */ /* 0x000fc60000000014 */
[----:B------:R-:W-:Y:S01]  /*1950*/  FFMA R2, R27, R14, R2 ;  /* 0x0000000e1b027223 */ /* 0x000fe20000000002 */
[----:B------:R-:W-:-:S03]  /*1960*/  MOV R27, R3 ;  /* 0x00000003001b7202 */ /* 0x000fc60000000f00 */
[----:B------:R-:W0:Y:S01]  /*1970*/  FCHK P1, R2, R3 ;  /* 0x0000000302007302 */ /* 0x000e220000020000 */
[----:B------:R-:W-:Y:S01]  /*1980*/  FFMA R0, R2, R37, RZ ;  /* 0x0000002502007223 */ /* 0x000fe200000000ff */
[----:B------:R-:W-:-:S03]  /*1990*/  MOV R28, R2 ;  /* 0x00000002001c7202 */ /* 0x000fc60000000f00 */
[----:B------:R-:W-:-:S04]  /*19a0*/  FFMA R20, -R3, R0, R2 ;  /* 0x0000000003147223 */ /* 0x000fc80000000102 */
[----:B------:R-:W-:Y:S01]  /*19b0*/  FFMA R37, R37, R20, R0 ;  /* 0x0000001425257223 */ /* 0x000fe20000000000 */
[----:B01----:R-:W-:Y:S06]  /*19c0*/  @!P1 BRA `(.L_x_72) ;  /* 0x00000000000c9947 */ /* 0x003fec0003800000 */
[----:B------:R-:W-:-:S07]  /*19d0*/  MOV R20, 0x19f0 ;  /* 0x000019f000147802 */ /* 0x000fce0000000f00 */
[----:B------:R-:W-:Y:S05]  /*19e0*/  CALL.REL.NOINC `($__internal_1_$__cuda_sm3x_div_rn_noftz_f32_slowpath) ;  /* 0x0000000800a87944 */ /* 0x000fea0003c00000 */
[----:B------:R-:W-:-:S07]  /*19f0*/  MOV R37, R2 ;  /* 0x0000000200257202 */ /* 0x000fce0000000f00 */
.L_x_72:
[----:B------:R-:W-:Y:S05]  /*1a00*/  BSYNC.RECONVERGENT B4 ;  /* 0x0000000000047941 */ /* 0x000fea0003800200 */
.L_x_71:
[----:B------:R-:W0:Y:S01]  /*1a10*/  LDS R3, [R31+0x4] ;  /* 0x000004001f037984 */ /* 0x000e220000000800 */
[----:B------:R-:W-:Y:S01]  /*1a20*/  FADD R0, R27, R27 ;  /* 0x0000001b1b007221 */ /* 0x000fe20000000000 */
[----:B------:R-:W-:Y:S01]  /*1a30*/  FMUL R5, R26, -R17 ;  /* 0x800000111a057220 */ /* 0x000fe20000400000 */
[----:B------:R-:W-:Y:S01]  /*1a40*/  FMUL R37, R37, R16 ;  /* 0x0000001025257220 */ /* 0x000fe20000400000 */
[----:B------:R-:W-:Y:S02]  /*1a50*/  BSSY.RECONVERGENT B4, `(.L_x_73) ;  /* 0x000001a000047945 */ /* 0x000fe40003800200 */
[----:B------:R-:W-:Y:S02]  /*1a60*/  FFMA R5, R12, R15, R5 ;  /* 0x0000000f0c057223 */ /* 0x000fe40000000005 */
[----:B------:R1:W-:Y:S01]  /*1a70*/  STG.E desc[UR6][R22.64+0x8], R37 ;  /* 0x0000082516007986 */ /* 0x0003e2000c101906 */
[----:B0-----:R-:W-:Y:S01]  /*1a80*/  FADD R0, R3, -R0 ;  /* 0x8000000003007221 */ /* 0x001fe20000000000 */
[----:B------:R-:W0:Y:S03]  /*1a90*/  MUFU.RCP R20, R3 ;  /* 0x0000000300147308 */ /* 0x000e260000001000 */
[----:B------:R-:W-:-:S04]  /*1aa0*/  FADD R0, R35, R0 ;  /* 0x0000000023007221 */ /* 0x000fc80000000000 */
[----:B------:R-:W-:Y:S01]  /*1ab0*/  FFMA R26, R0, R13, R5 ;  /* 0x0000000d001a7223 */ /* 0x000fe20000000005 */
[----:B------:R-:W-:-:S03]  /*1ac0*/  FADD R5, R32, R32 ;  /* 0x0000002020057221 */ /* 0x000fc60000000000 */
[----:B------:R-:W-:-:S04]  /*1ad0*/  FADD R0, R3, -R26 ;  /* 0x8000001a03007221 */ /* 0x000fc80000000000 */
[----:B------:R-:W-:Y:S01]  /*1ae0*/  FADD R0, R0, -R5 ;  /* 0x8000000500007221 */ /* 0x000fe20000000000 */
[----:B------:R-:W-:Y:S01]  /*1af0*/  FMUL R5, R4, -R21 ;  /* 0x8000001504057220 */ /* 0x000fe20000400000 */
[----:B0-----:R-:W-:Y:S02]  /*1b00*/  FFMA R33, -R3, R20, 1 ;  /* 0x3f80000003217423 */ /* 0x001fe40000000114 */
[----:B------:R-:W-:Y:S01]  /*1b10*/  FADD R39, R39, R0 ;  /* 0x0000000027277221 */ /* 0x000fe20000000000 */
[----:B------:R-:W-:Y:S01]  /*1b20*/  FFMA R2, R28, R19, R5 ;  /* 0x000000131c027223 */ /* 0x000fe20000000005 */
[----:B------:R-:W-:-:S03]  /*1b30*/  FFMA R33, R20, R33, R20 ;  /* 0x0000002114217223 */ /* 0x000fc60000000014 */
[----:B------:R-:W-:Y:S01]  /*1b40*/  FFMA R2, R39, R14, R2 ;  /* 0x0000000e27027223 */ /* 0x000fe20000000002 */
[----:B------:R-:W-:-:S03]  /*1b50*/  MOV R39, R3 ;  /* 0x0000000300277202 */ /* 0x000fc60000000f00 */
[----:B------:R-:W0:Y:S01]  /*1b60*/  FCHK P1, R2, R3 ;  /* 0x0000000302007302 */ /* 0x000e220000020000 */
[----:B------:R-:W-:-:S04]  /*1b70*/  FFMA R0, R2, R33, RZ ;  /* 0x0000002102007223 */ /* 0x000fc800000000ff */
[----:B------:R-:W-:-:S04]  /*1b80*/  FFMA R4, -R3, R0, R2 ;  /* 0x0000000003047223 */ /* 0x000fc80000000102 */
[----:B------:R-:W-:Y:S01]  /*1b90*/  FFMA R33, R33, R4, R0 ;  /* 0x0000000421217223 */ /* 0x000fe20000000000 */
[----:B------:R-:W-:Y:S01]  /*1ba0*/  MOV R4, R2 ;  /* 0x0000000200047202 */ /* 0x000fe20000000f00 */
[----:B01----:R-:W-:Y:S06]  /*1bb0*/  @!P1 BRA `(.L_x_74) ;  /* 0x00000000000c9947 */ /* 0x003fec0003800000 */
[----:B------:R-:W-:-:S07]  /*1bc0*/  MOV R20, 0x1be0 ;  /* 0x00001be000147802 */ /* 0x000fce0000000f00 */
[----:B------:R-:W-:Y:S05]  /*1bd0*/  CALL.REL.NOINC `($__internal_1_$__cuda_sm3x_div_rn_noftz_f32_slowpath) ;  /* 0x00000008002c7944 */ /* 0x000fea0003c00000 */
[----:B------:R-:W-:-:S07]  /*1be0*/  MOV R33, R2 ;  /* 0x0000000200217202 */ /* 0x000fce0000000f00 */
.L_x_74:
[----:B------:R-:W-:Y:S05]  /*1bf0*/  BSYNC.RECONVERGENT B4 ;  /* 0x0000000000047941 */ /* 0x000fea0003800200 */
.L_x_73:
[----:B------:R-:W-:Y:S01]  /*1c00*/  FMUL R33, R33, R16 ;  /* 0x0000001021217220 */ /* 0x000fe20000400000 */
[----:B------:R-:W-:Y:S02]  /*1c10*/  IADD3 R30, PT, PT, R30, 0x4, RZ ;  /* 0x000000041e1e7810 */ /* 0x000fe40007ffe0ff */
[----:B------:R-:W-:Y:S02]  /*1c20*/  IADD3 R31, PT, PT, R31, 0x10, RZ ;  /* 0x000000101f1f7810 */ /* 0x000fe40007ffe0ff */
[----:B------:R0:W-:Y:S01]  /*1c30*/  STG.E desc[UR6][R22.64+0xc], R33 ;  /* 0x00000c2116007986 */ /* 0x0001e2000c101906 */
[----:B------:R-:W-:Y:S02]  /*1c40*/  ISETP.NE.AND P1, PT, R30, RZ, PT ;  /* 0x000000ff1e00720c */ /* 0x000fe40003f25270 */
[----:B------:R-:W-:-:S11]  /*1c50*/  IADD3 R29, PT, PT, R29, 0x4, RZ ;  /* 0x000000041d1d7810 */ /* 0x000fd60007ffe0ff */
[----:B0-----:R-:W-:Y:S05]  /*1c60*/  @P1 BRA `(.L_x_75) ;  /* 0xfffffff400f41947 */ /* 0x001fea000383ffff */
.L_x_66:
[----:B------:R-:W-:Y:S05]  /*1c70*/  BSYNC.RECONVERGENT B3 ;  /* 0x0000000000037941 */ /* 0x000fea0003800200 */
.L_x_65:
[----:B------:R-:W-:Y:S01]  /*1c80*/  ISETP.NE.AND P1, PT, R7, RZ, PT ;  /* 0x000000ff0700720c */ /* 0x000fe20003f25270 */
[----:B------:R-:W-:Y:S01]  /*1c90*/  IMAD.MOV.U32 R32, RZ, RZ, R39 ;  /* 0x000000ffff207224 */ /* 0x000fe200078e0027 */
[----:B------:R-:W-:Y:S02]  /*1ca0*/  MOV R40, R26 ;  /* 0x0000001a00287202 */ /* 0x000fe40000000f00 */
[----:B------:R-:W-:-:S09]  /*1cb0*/  MOV R34, R4 ;  /* 0x0000000400227202 */ /* 0x000fd20000000f00 */
[----:B------:R-:W-:Y:S05]  /*1cc0*/  @!P1 BRA `(.L_x_64) ;  /* 0x0000000400dc9947 */ /* 0x000fea0003800000 */
[----:B------:R-:W0:Y:S01]  /*1cd0*/  S2UR UR5, SR_CgaCtaId ;  /* 0x00000000000579c3 */ /* 0x000e220000008800 */
[----:B------:R-:W-:Y:S01]  /*1ce0*/  UMOV UR4, 0x400 ;  /* 0x0000040000047882 */ /* 0x000fe20000000000 */
[C---:B------:R-:W-:Y:S01]  /*1cf0*/  FADD R0, R39.reuse, R39 ;  /* 0x0000002727007221 */ /* 0x040fe20000000000 */
[----:B------:R-:W-:Y:S01]  /*1d00*/  FMUL R3, R12, -R17 ;  /* 0x800000110c037220 */ /* 0x000fe20000400000 */
[----:B------:R-:W-:Y:S01]  /*1d10*/  FADD R22, R39, -R26 ;  /* 0x8000001a27167221 */ /* 0x000fe20000000000 */
[----:B------:R-:W-:Y:S01]  /*1d20*/  FMUL R5, R28, -R21 ;  /* 0x800000151c057220 */ /* 0x000fe20000400000 */
[----:B------:R-:W-:Y:S01]  /*1d30*/  BSSY.RECONVERGENT B3, `(.L_x_76) ;  /* 0x000001b000037945 */ /* 0x000fe20003800200 */
[----:B------:R-:W-:Y:S01]  /*1d40*/  FFMA R3, R26, R15, R3 ;  /* 0x0000000f1a037223 */ /* 0x000fe20000000003 */
[----:B------:R-:W-:Y:S01]  /*1d50*/  FADD R2, R22, R22 ;  /* 0x0000001616027221 */ /* 0x000fe20000000000 */
[----:B0-----:R-:W-:-:S06]  /*1d60*/  ULEA UR4, UR5, UR4, 0x18 ;  /* 0x0000000405047291 */ /* 0x001fcc000f8ec0ff */
[----:B------:R-:W-:-:S05]  /*1d70*/  LEA R31, R6, UR4, 0x2 ;  /* 0x00000004061f7c11 */ /* 0x000fca000f8e10ff */
[----:B------:R-:W0:Y:S02]  /*1d80*/  LDS R29, [R31] ;  /* 0x000000001f1d7984 */ /* 0x000e240000000800 */
[----:B0-----:R-:W-:Y:S01]  /*1d90*/  FADD R0, R29, -R0 ;  /* 0x800000001d007221 */ /* 0x001fe20000000000 */
[----:B------:R-:W0:Y:S03]  /*1da0*/  MUFU.RCP R20, R29 ;  /* 0x0000001d00147308 */ /* 0x000e260000001000 */
[----:B------:R-:W-:-:S04]  /*1db0*/  FADD R0, R27, R0 ;  /* 0x000000001b007221 */ /* 0x000fc80000000000 */
[----:B------:R-:W-:Y:S01]  /*1dc0*/  FFMA R30, R0, R13, R3 ;  /* 0x0000000d001e7223 */ /* 0x000fe20000000003 */
[----:B------:R-:W-:-:S03]  /*1dd0*/  FADD R0, -R12, R27 ;  /* 0x0000001b0c007221 */ /* 0x000fc60000000100 */
        /* <DEDUP_REMOVED lines=16> */
.L_x_77:
[----:B------:R-:W-:Y:S05]  /*1ee0*/  BSYNC.RECONVERGENT B3 ;  /* 0x0000000000037941 */ /* 0x000fea0003800200 */
.L_x_76:
[----:B------:R-:W0:Y:S01]  /*1ef0*/  LDC.64 R42, c[0x0][0x3a8] ;  /* 0x0000ea00ff2a7b82 */ /* 0x000e220000000a00 */
[----:B------:R-:W-:Y:S01]  /*1f00*/  IADD3 R9, PT, PT, R9, R6, RZ ;  /* 0x0000000609097210 */ /* 0x000fe20007ffe0ff */
[----:B------:R-:W-:Y:S01]  /*1f10*/  FMUL R3, R2, R16 ;  /* 0x0000001002037220 */ /* 0x000fe20000400000 */
[----:B------:R-:W-:Y:S01]  /*1f20*/  ISETP.NE.AND P1, PT, R7, 0x1, PT ;  /* 0x000000010700780c */ /* 0x000fe20003f25270 */
[----:B------:R-:W-:Y:S01]  /*1f30*/  IMAD.MOV.U32 R34, RZ, RZ, R0 ;  /* 0x000000ffff227224 */ /* 0x000fe200078e0000 */
[----:B------:R-:W-:Y:S02]  /*1f40*/  MOV R27, R39 ;  /* 0x00000027001b7202 */ /* 0x000fe40000000f00 */
[----:B------:R-:W-:Y:S02]  /*1f50*/  MOV R32, R29 ;  /* 0x0000001d00207202 */ /* 0x000fe40000000f00 */
[----:B------:R-:W-:Y:S02]  /*1f60*/  MOV R12, R26 ;  /* 0x0000001a000c7202 */ /* 0x000fe40000000f00 */
[----:B------:R-:W-:-:S02]  /*1f70*/  MOV R40, R30 ;  /* 0x0000001e00287202 */ /* 0x000fc40000000f00 */
[----:B------:R-:W-:Y:S01]  /*1f80*/  MOV R28, R4 ;  /* 0x00000004001c7202 */ /* 0x000fe20000000f00 */
[----:B0-----:R-:W-:-:S05]  /*1f90*/  IMAD.WIDE R42, R9, 0x4, R42 ;  /* 0x00000004092a7825 */ /* 0x001fca00078e022a */
[----:B------:R1:W-:Y:S01]  /*1fa0*/  STG.E desc[UR6][R42.64], R3 ;  /* 0x000000032a007986 */ /* 0x0003e2000c101906 */
[----:B------:R-:W-:Y:S05]  /*1fb0*/  @!P1 BRA `(.L_x_64) ;  /* 0x0000000400209947 */ /* 0x000fea0003800000 */
[----:B-1----:R-:W0:Y:S01]  /*1fc0*/  LDS R3, [R31+0x4] ;  /* 0x000004001f037984 */ /* 0x002e220000000800 */
[----:B------:R-:W-:Y:S01]  /*1fd0*/  FADD R2, R29, R29 ;  /* 0x0000001d1d027221 */ /* 0x000fe20000000000 */
[----:B------:R-:W-:Y:S01]  /*1fe0*/  FMUL R5, R26, -R17 ;  /* 0x800000111a057220 */ /* 0x000fe20000400000 */
[----:B------:R-:W-:Y:S01]  /*1ff0*/  FMUL R9, R4, -R21 ;  /* 0x8000001504097220 */ /* 0x000fe20000400000 */
[----:B------:R-:W-:Y:S02]  /*2000*/  BSSY.RECONVERGENT B3, `(.L_x_78) ;  /* 0x0000018000037945 */ /* 0x000fe40003800200 */
[----:B------:R-:W-:Y:S01]  /*2010*/  FFMA R5, R30, R15, R5 ;  /* 0x0000000f1e057223 */ /* 0x000fe20000000005 */
[----:B0-----:R-:W-:Y:S01]  /*2020*/  FADD R2, R3, -R2 ;  /* 0x8000000203027221 */ /* 0x001fe20000000000 */
[----:B------:R-:W0:Y:S01]  /*2030*/  MUFU.RCP R12, R3 ;  /* 0x00000003000c7308 */ /* 0x000e220000001000 */
[----:B------:R-:W-:Y:S02]  /*2040*/  MOV R32, R3 ;  /* 0x0000000300207202 */ /* 0x000fe40000000f00 */
[----:B------:R-:W-:-:S04]  /*2050*/  FADD R2, R2, R39 ;  /* 0x0000002702027221 */ /* 0x000fc80000000000 */
[----:B------:R-:W-:Y:S01]  /*2060*/  FFMA R40, R2, R13, R5 ;  /* 0x0000000d02287223 */ /* 0x000fe20000000005 */
[----:B------:R-:W-:Y:S01]  /*2070*/  FADD R5, R23, R23 ;  /* 0x0000001717057221 */ /* 0x000fe20000000000 */
[----:B------:R-:W-:Y:S02]  /*2080*/  FFMA R2, R0, R19, R9 ;  /* 0x0000001300027223 */ /* 0x000fe40000000009 */
[----:B------:R-:W-:-:S04]  /*2090*/  FADD R6, R3, -R40 ;  /* 0x8000002803067221 */ /* 0x000fc80000000000 */
[----:B------:R-:W-:Y:S01]  /*20a0*/  FADD R5, R6, -R5 ;  /* 0x8000000506057221 */ /* 0x000fe20000000000 */
[----:B0-----:R-:W-:-:S03]  /*20b0*/  FFMA R9, -R3, R12, 1 ;  /* 0x3f80000003097423 */ /* 0x001fc6000000010c */
[----:B------:R-:W-:Y:S01]  /*20c0*/  FADD R5, R22, R5 ;  /* 0x0000000516057221 */ /* 0x000fe20000000000 */
[----:B------:R-:W-:-:S03]  /*20d0*/  FFMA R9, R12, R9, R12 ;  /* 0x000000090c097223 */ /* 0x000fc6000000000c */
[----:B------:R-:W-:-:S04]  /*20e0*/  FFMA R2, R5, R14, R2 ;  /* 0x0000000e05027223 */ /* 0x000fc80000000002 */
[----:B------:R-:W0:Y:S01]  /*20f0*/  FCHK P1, R2, R3 ;  /* 0x0000000302007302 */ /* 0x000e220000020000 */
[----:B------:R-:W-:Y:S01]  /*2100*/  FFMA R4, R2, R9, RZ ;  /* 0x0000000902047223 */ /* 0x000fe200000000ff */
[----:B------:R-:W-:-:S03]  /*2110*/  MOV R34, R2 ;  /* 0x0000000200227202 */ /* 0x000fc60000000f00 */
[----:B------:R-:W-:-:S04]  /*2120*/  FFMA R5, -R3, R4, R2 ;  /* 0x0000000403057223 */ /* 0x000fc80000000102 */
[----:B------:R-:W-:Y:S01]  /*2130*/  FFMA R5, R9, R5, R4 ;  /* 0x0000000509057223 */ /* 0x000fe20000000004 */
[----:B0-----:R-:W-:Y:S06]  /*2140*/  @!P1 BRA `(.L_x_79) ;  /* 0x00000000000c9947 */ /* 0x001fec0003800000 */
[----:B------:R-:W-:-:S07]  /*2150*/  MOV R20, 0x2170 ;  /* 0x0000217000147802 */ /* 0x000fce0000000f00 */
[----:B------:R-:W-:Y:S05]  /*2160*/  CALL.REL.NOINC `($__internal_1_$__cuda_sm3x_div_rn_noftz_f32_slowpath) ;  /* 0x0000000000c87944 */ /* 0x000fea0003c00000 */
[----:B------:R-:W-:-:S07]  /*2170*/  MOV R5, R2 ;  /* 0x0000000200057202 */ /* 0x000fce0000000f00 */
.L_x_79:
[----:B------:R-:W-:Y:S05]  /*2180*/  BSYNC.RECONVERGENT B3 ;  /* 0x0000000000037941 */ /* 0x000fea0003800200 */
.L_x_78:
[----:B------:R-:W-:Y:S01]  /*2190*/  FMUL R5, R5, R16 ;  /* 0x0000001005057220 */ /* 0x000fe20000400000 */
[----:B------:R-:W-:Y:S02]  /*21a0*/  ISETP.NE.AND P1, PT, R7, 0x2, PT ;  /* 0x000000020700780c */ /* 0x000fe40003f25270 */
[----:B------:R-:W-:Y:S02]  /*21b0*/  MOV R27, R29 ;  /* 0x0000001d001b7202 */ /* 0x000fe40000000f00 */
[----:B------:R3:W-:Y:S01]  /*21c0*/  STG.E desc[UR6][R42.64+0x4], R5 ;  /* 0x000004052a007986 */ /* 0x0007e2000c101906 */
[----:B------:R-:W-:Y:S02]  /*21d0*/  MOV R12, R30 ;  /* 0x0000001e000c7202 */ /* 0x000fe40000000f00 */
[----:B------:R-:W-:-:S06]  /*21e0*/  MOV R28, R0 ;  /* 0x00000000001c7202 */ /* 0x000fcc0000000f00 */
[----:B------:R-:W-:Y:S05]  /*21f0*/  @!P1 BRA `(.L_x_64) ;  /* 0x0000000000909947 */ /* 0x000fea0003800000 */
[----:B------:R-:W0:Y:S01]  /*2200*/  LDS R31, [R31+0x8] ;  /* 0x000008001f1f7984 */ /* 0x000e220000000800 */
[----:B------:R-:W-:Y:S01]  /*2210*/  FADD R2, R32, R32 ;  /* 0x0000002020027221 */ /* 0x000fe20000000000 */
[----:B------:R-:W-:Y:S01]  /*2220*/  FMUL R3, R30, -R17 ;  /* 0x800000111e037220 */ /* 0x000fe20000400000 */
[----:B---3--:R-:W-:Y:S01]  /*2230*/  FMUL R5, R0, -R21 ;  /* 0x8000001500057220 */ /* 0x008fe20000400000 */
[----:B------:R-:W-:Y:S02]  /*2240*/  BSSY.RECONVERGENT B3, `(.L_x_80) ;  /* 0x0000017000037945 */ /* 0x000fe40003800200 */
[----:B------:R-:W-:Y:S01]  /*2250*/  FFMA R3, R40, R15, R3 ;  /* 0x0000000f28037223 */ /* 0x000fe20000000003 */
[----:B------:R-:W-:Y:S01]  /*2260*/  FFMA R0, R34, R19, R5 ;  /* 0x0000001322007223 */ /* 0x000fe20000000005 */
[----:B0-----:R-:W-:Y:S01]  /*2270*/  FADD R2, R31, -R2 ;  /* 0x800000021f027221 */ /* 0x001fe20000000000 */
[----:B------:R-:W0:Y:S03]  /*2280*/  MUFU.RCP R12, R31 ;  /* 0x0000001f000c7308 */ /* 0x000e260000001000 */
[----:B------:R-:W-:-:S04]  /*2290*/  FADD R2, R29, R2 ;  /* 0x000000021d027221 */ /* 0x000fc80000000000 */
[----:B------:R-:W-:Y:S01]  /*22a0*/  FFMA R4, R2, R13, R3 ;  /* 0x0000000d02047223 */ /* 0x000fe20000000003 */
[----:B------:R-:W-:-:S03]  /*22b0*/  FADD R3, R6, R6 ;  /* 0x0000000606037221 */ /* 0x000fc60000000000 */
        /* <DEDUP_REMOVED lines=15> */
.L_x_81:
[----:B------:R-:W-:Y:S05]  /*23b0*/  BSYNC.RECONVERGENT B3 ;  /* 0x0000000000037941 */ /* 0x000fea0003800200 */
.L_x_80:
[----:B------:R-:W-:Y:S01]  /*23c0*/  FMUL R3, R2, R16 ;  /* 0x0000001002037220 */ /* 0x000fe20000400000 */
[----:B------:R-:W-:Y:S01]  /*23d0*/  MOV R27, R32 ;  /* 0x00000020001b7202 */ /* 0x000fe20000000f00 */
[----:B------:R-:W-:Y:S01]  /*23e0*/  IMAD.MOV.U32 R28, RZ, RZ, R34 ;  /* 0x000000ffff1c7224 */ /* 0x000fe200078e0022 */
[----:B------:R-:W-:Y:S02]  /*23f0*/  MOV R12, R40 ;  /* 0x00000028000c7202 */ /* 0x000fe40000000f00 */
[----:B------:R4:W-:Y:S01]  /*2400*/  STG.E desc[UR6][R42.64+0x8], R3 ;  /* 0x000008032a007986 */ /* 0x0009e2000c101906 */
[----:B------:R-:W-:Y:S02]  /*2410*/  MOV R32, R31 ;  /* 0x0000001f00207202 */ /* 0x000fe40000000f00 */
[----:B------:R-:W-:Y:S02]  /*2420*/  MOV R40, R4 ;  /* 0x0000000400287202 */ /* 0x000fe40000000f00 */
[----:B------:R-:W-:-:S07]  /*2430*/  MOV R34, R0 ;  /* 0x0000000000227202 */ /* 0x000fce0000000f00 */
.L_x_64:
[----:B------:R-:W-:Y:S05]  /*2440*/  BSYNC.RECONVERGENT B2 ;  /* 0x0000000000027941 */ /* 0x000fea0003800200 */
.L_x_63:
[----:B------:R-:W-:Y:S01]  /*2450*/  BAR.SYNC.DEFER_BLOCKING 0x0 ;  /* 0x0000000000007b1d */ /* 0x000fe20000010000 */
[----:B------:R-:W-:-:S05]  /*2460*/  IADD3 R8, PT, PT, R8, 0x1, RZ ;  /* 0x0000000108087810 */ /* 0x000fca0007ffe0ff */
[----:B------:R-:W-:Y:S05]  /*2470*/  @!P3 BRA `(.L_x_82) ;  /* 0xffffffec0018b947 */ /* 0x000fea000383ffff */
[----:B------:R-:W-:Y:S05]  /*2480*/  EXIT ;  /* 0x000000000000794d */ /* 0x000fea0003800000 */
        .weak           $__internal_1_$__cuda_sm3x_div_rn_noftz_f32_slowpath
        .type           $__internal_1_$__cuda_sm3x_div_rn_noftz_f32_slowpath,@function
        .size           $__internal_1_$__cuda_sm3x_div_rn_noftz_f32_slowpath,(.L_x_96 - $__internal_1_$__cuda_sm3x_div_rn_noftz_f32_slowpath)
$__internal_1_$__cuda_sm3x_div_rn_noftz_f32_slowpath:
[----:B------:R-:W-:Y:S01]  /*2490*/  SHF.R.U32.HI R5, RZ, 0x17, R3 ;  /* 0x00000017ff057819 */ /* 0x000fe20000011603 */
[----:B------:R-:W-:Y:S01]  /*24a0*/  BSSY.RECONVERGENT B0, `(.L_x_83) ;  /* 0x0000062000007945 */ /* 0x000fe20003800200 */
[----:B------:R-:W-:Y:S02]  /*24b0*/  SHF.R.U32.HI R36, RZ, 0x17, R2 ;  /* 0x00000017ff247819 */ /* 0x000fe40000011602 */
[----:B------:R-:W-:Y:S02]  /*24c0*/  LOP3.LUT R5, R5, 0xff, RZ, 0xc0, !PT ;  /* 0x000000ff05057812 */ /* 0x000fe400078ec0ff */
[----:B------:R-:W-:Y:S02]  /*24d0*/  LOP3.LUT R36, R36, 0xff, RZ, 0xc0, !PT ;  /* 0x000000ff24247812 */ /* 0x000fe400078ec0ff */
[----:B------:R-:W-:Y:S02]  /*24e0*/  IADD3 R37, PT, PT, R5, -0x1, RZ ;  /* 0xffffffff05257810 */ /* 0x000fe40007ffe0ff */
[----:B------:R-:W-:-:S02]  /*24f0*/  IADD3 R38, PT, PT, R36, -0x1, RZ ;  /* 0xffffffff24267810 */ /* 0x000fc40007ffe0ff */
[----:B------:R-:W-:-:S04]  /*2500*/  ISETP.GT.U32.AND P1, PT, R37, 0xfd, PT ;  /* 0x000000fd2500780c */ /* 0x000fc80003f24070 */
        /* <DEDUP_REMOVED lines=19> */
[----:B------:R-:W-:Y:S02]  /*2640*/  ISETP.GE.AND P1, PT, R38, RZ, PT ;  /* 0x000000ff2600720c */ /* 0x000fe40003f26270 */
[----:B------:R-:W-:-:S11]  /*2650*/  ISETP.GE.AND P2, PT, R37, RZ, PT ;  /* 0x000000ff2500720c */ /* 0x000fd60003f46270 */
[----:B------:R-:W-:Y:S01]  /*2660*/  @P1 MOV R24, RZ ;  /* 0x000000ff00181202 */ /* 0x000fe20000000f00 */
[----:B------:R-:W-:Y:S01]  /*2670*/  @!P1 FFMA R2, R2, 1.84467440737095516160e+19, RZ ;  /* 0x5f80000002029823 */ /* 0x000fe200000000ff */
[----:B------:R-:W-:Y:S01]  /*2680*/  @!P1 MOV R24, 0xffffffc0 ;  /* 0xffffffc000189802 */ /* 0x000fe20000000f00 */
[----:B------:R-:W-:-:S03]  /*2690*/  @!P2 FFMA R3, R3, 1.84467440737095516160e+19, RZ ;  /* 0x5f8000000303a823 */ /* 0x000fc600000000ff */
[----:B------:R-:W-:-:S07]  /*26a0*/  @!P2 IADD3 R24, PT, PT, R24, 0x40, RZ ;  /* 0x000000401818a810 */ /* 0x000fce0007ffe0ff */
.L_x_84:
[----:B------:R-:W-:Y:S01]  /*26b0*/  LEA R38, R5, 0xc0800000, 0x17 ;  /* 0xc080000005267811 */ /* 0x000fe200078eb8ff */
[----:B------:R-:W-:Y:S01]  /*26c0*/  BSSY.RECONVERGENT B1, `(.L_x_89) ;  /* 0x0000036000017945 */ /* 0x000fe20003800200 */
[----:B------:R-:W-:-:S03]  /*26d0*/  IADD3 R36, PT, PT, R36, -0x7f, RZ ;  /* 0xffffff8124247810 */ /* 0x000fc60007ffe0ff */
[----:B------:R-:W-:Y:S01]  /*26e0*/  IMAD.IADD R38, R3, 0x1, -R38 ;  /* 0x0000000103267824 */ /* 0x000fe200078e0a26 */
[C---:B------:R-:W-:Y:S01]  /*26f0*/  IADD3 R5, PT, PT, R36.reuse, 0x7f, -R5 ;  /* 0x0000007f24057810 */ /* 0x040fe20007ffe805 */
[----:B------:R-:W-:Y:S02]  /*2700*/  IMAD R2, R36, -0x800000, R2 ;  /* 0xff80000024027824 */ /* 0x000fe400078e0202 */
[----:B------:R-:W0:Y:S01]  /*2710*/  MUFU.RCP R3, R38 ;  /* 0x0000002600037308 */ /* 0x000e220000001000 */
[----:B------:R-:W-:Y:S01]  /*2720*/  FADD.FTZ R37, -R38, -RZ ;  /* 0x800000ff26257221 */ /* 0x000fe20000010100 */
[----:B------:R-:W-:-:S03]  /*2730*/  IADD3 R5, PT, PT, R5, R24, RZ ;  /* 0x0000001805057210 */ /* 0x000fc60007ffe0ff */
        /* <DEDUP_REMOVED lines=23> */
[C---:B------:R-:W-:Y:S02]  /*28b0*/  IADD3 R24, PT, PT, R36.reuse, 0x20, RZ ;  /* 0x0000002024187810 */ /* 0x040fe40007ffe0ff */
[----:B------:R-:W-:Y:S02]  /*28c0*/  ISETP.NE.AND P4, PT, R36, RZ, PT ;  /* 0x000000ff2400720c */ /* 0x000fe40003f85270 */
[----:B------:R-:W-:Y:S02]  /*28d0*/  LOP3.LUT R3, R3, 0x7fffff, RZ, 0xc0, !PT ;  /* 0x007fffff03037812 */ /* 0x000fe400078ec0ff */
[----:B------:R-:W-:Y:S02]  /*28e0*/  FSETP.NEU.FTZ.AND P1, PT, R5, R38, PT ;  /* 0x000000260500720b */ /* 0x000fe40003f3d000 */
[----:B------:R-:W-:-:S02]  /*28f0*/  LOP3.LUT R5, R3, 0x800000, RZ, 0xfc, !PT ;  /* 0x0080000003057812 */ /* 0x000fc400078efcff */
[C---:B------:R-:W-:Y:S02]  /*2900*/  ISETP.NE.AND P2, PT, R36.reuse, RZ, PT ;  /* 0x000000ff2400720c */ /* 0x040fe40003f45270 */
[----:B------:R-:W-:Y:S02]  /*2910*/  SHF.L.U32 R3, R5, R24, RZ ;  /* 0x0000001805037219 */ /* 0x000fe400000006ff */
[----:B------:R-:W-:Y:S02]  /*2920*/  IADD3 R36, PT, PT, -R36, RZ, RZ ;  /* 0x000000ff24247210 */ /* 0x000fe40007ffe1ff */
[----:B------:R-:W-:Y:S02]  /*2930*/  ISETP.NE.AND P2, PT, R3, RZ, P2 ;  /* 0x000000ff0300720c */ /* 0x000fe40001745270 */
[----:B------:R-:W-:Y:S02]  /*2940*/  SEL R24, R36, RZ, P4 ;  /* 0x000000ff24187207 */ /* 0x000fe40002000000 */
[----:B------:R-:W-:-:S02]  /*2950*/  PLOP3.LUT P1, PT, P1, P2, PT, 0xf8, 0x8f ;  /* 0x00000000008f781c */ /* 0x000fc40000f25f70 */
[----:B------:R-:W-:Y:S02]  /*2960*/  SHF.R.U32.HI R24, RZ, R24, R5 ;  /* 0x00000018ff187219 */ /* 0x000fe40000011605 */
[----:B------:R-:W-:Y:S02]  /*2970*/  SEL R36, RZ, 0x1, !P1 ;  /* 0x00000001ff247807 */ /* 0x000fe40004800000 */
[----:B------:R-:W-:-:S04]  /*2980*/  SHF.R.U32.HI R5, RZ, 0x1, R24 ;  /* 0x00000001ff057819 */ /* 0x000fc80000011618 */
[----:B------:R-:W-:-:S04]  /*2990*/  LOP3.LUT R3, R36, 0x1, R5, 0xf8, !PT ;  /* 0x0000000124037812 */ /* 0x000fc800078ef805 */
[----:B------:R-:W-:-:S04]  /*29a0*/  LOP3.LUT R24, R3, R24, RZ, 0xc0, !PT ;  /* 0x0000001803187212 */ /* 0x000fc800078ec0ff */
[----:B------:R-:W-:-:S04]  /*29b0*/  IADD3 R5, PT, PT, R5, R24, RZ ;  /* 0x0000001805057210 */ /* 0x000fc80007ffe0ff */
[----:B------:R-:W-:Y:S01]  /*29c0*/  LOP3.LUT R2, R5, R2, RZ, 0xfc, !PT ;  /* 0x0000000205027212 */ /* 0x000fe200078efcff */
[----:B------:R-:W-:Y:S06]  /*29d0*/  BRA `(.L_x_92) ;  /* 0x0000000000107947 */ /* 0x000fec0003800000 */
.L_x_91:
[----:B------:R-:W-:-:S04]  /*29e0*/  LOP3.LUT R2, R2, 0x80000000, RZ, 0xc0, !PT ;  /* 0x8000000002027812 */ /* 0x000fc800078ec0ff */
[----:B------:R-:W-:Y:S01]  /*29f0*/  LOP3.LUT R2, R2, 0x7f800000, RZ, 0xfc, !PT ;  /* 0x7f80000002027812 */ /* 0x000fe200078efcff */
[----:B------:R-:W-:Y:S06]  /*2a00*/  BRA `(.L_x_92) ;  /* 0x0000000000047947 */ /* 0x000fec0003800000 */
.L_x_90:
[----:B------:R-:W-:-:S07]  /*2a10*/  LEA R2, R5, R2, 0x17 ;  /* 0x0000000205027211 */ /* 0x000fce00078eb8ff */
.L_x_92:
[----:B------:R-:W-:Y:S05]  /*2a20*/  BSYNC.RECONVERGENT B1 ;  /* 0x0000000000017941 */ /* 0x000fea0003800200 */
.L_x_89:
[----:B------:R-:W-:Y:S05]  /*2a30*/  BRA `(.L_x_93) ;  /* 0x0000000000207947 */ /* 0x000fea0003800000 */
.L_x_88:
[----:B------:R-:W-:-:S04]  /*2a40*/  LOP3.LUT R2, R3, 0x80000000, R2, 0x48, !PT ;  /* 0x8000000003027812 */ /* 0x000fc800078e4802 */
[----:B------:R-:W-:Y:S01]  /*2a50*/  LOP3.LUT R2, R2, 0x7f800000, RZ, 0xfc, !PT ;  /* 0x7f80000002027812 */ /* 0x000fe200078efcff */
[----:B------:R-:W-:Y:S06]  /*2a60*/  BRA `(.L_x_93) ;  /* 0x0000000000147947 */ /* 0x000fec0003800000 */
.L_x_87:
[----:B------:R-:W-:Y:S01]  /*2a70*/  LOP3.LUT R2, R3, 0x80000000, R2, 0x48, !PT ;  /* 0x8000000003027812 */ /* 0x000fe200078e4802 */
[----:B------:R-:W-:Y:S06]  /*2a80*/  BRA `(.L_x_93) ;  /* 0x00000000000c7947 */ /* 0x000fec0003800000 */
.L_x_86:
[----:B------:R-:W0:Y:S01]  /*2a90*/  MUFU.RSQ R2, -QNAN ;  /* 0xffc0000000027908 */ /* 0x000e220000001400 */
[----:B------:R-:W-:Y:S05]  /*2aa0*/  BRA `(.L_x_93) ;  /* 0x0000000000047947 */ /* 0x000fea0003800000 */
.L_x_85:
[----:B------:R-:W-:-:S07]  /*2ab0*/  FADD.FTZ R2, R2, R3 ;  /* 0x0000000302027221 */ /* 0x000fce0000010000 */
.L_x_93:
[----:B------:R-:W-:Y:S05]  /*2ac0*/  BSYNC.RECONVERGENT B0 ;  /* 0x0000000000007941 */ /* 0x000fea0003800200 */
.L_x_83:
[----:B------:R-:W-:Y:S01]  /*2ad0*/  HFMA2 R37, -RZ, RZ, 0, 0 ;  /* 0x00000000ff257431 */ /* 0x000fe200000001ff */
[----:B------:R-:W-:-:S04]  /*2ae0*/  MOV R36, R20 ;  /* 0x0000001400247202 */ /* 0x000fc80000000f00 */
[----:B0-----:R-:W-:Y:S05]  /*2af0*/  RET.REL.NODEC R36 `(dec_osc_batch_f32) ;  /* 0xffffffd424407950 */ /* 0x001fea0003c3ffff */
.L_x_94:
        /* <DEDUP_REMOVED lines=16> */
.L_x_96:


//--------------------- .nv.shared.reserved.0     --------------------------
	.section	.nv.shared.reserved.0,"aw",@nobits
	.weak		__nv_reservedSMEM_offset_0_alias
	.size		__nv_reservedSMEM_offset_0_alias, 0, 64
	.other		__nv_reservedSMEM_offset_0_alias,@"STO_CUDA_RESERVED_SHARED STV_DEFAULT"
__nv_reservedSMEM_offset_0_alias:
	.zero		0
	.zero		64


//--------------------- .nv.shared.dec_osc_batch_f32 --------------------------
	.section	.nv.shared.dec_osc_batch_f32,"aw",@nobits
	.sectionflags	@""
	.align	4
.nv.shared.dec_osc_batch_f32:
	.zero		9216


//--------------------- .nv.constant0.dec_osc_many_series_one_param_time_major_f32 --------------------------
	.section	.nv.constant0.dec_osc_many_series_one_param_time_major_f32,"a",@progbits
	.sectionflags	@""
	.align	4
.nv.constant0.dec_osc_many_series_one_param_time_major_f32:
	.zero		936


//--------------------- .nv.constant0.dec_osc_batch_f32 --------------------------
	.section	.nv.constant0.dec_osc_batch_f32,"a",@progbits
	.sectionflags	@""
	.align	4
.nv.constant0.dec_osc_batch_f32:
	.zero		944


//--------------------- SYMBOLS --------------------------

	.type		.nv.reservedSmem.offset0,@object
	.size		.nv.reservedSmem.offset0,0x4
	.type		.nv.reservedSmem.cap,@object
	.size		.nv.reservedSmem.cap,0x4
